//
// Generated by NVIDIA NVVM Compiler
//
// Compiler Build ID: CL-36424714
// Cuda compilation tools, release 13.0, V13.0.88
// Based on NVVM 20.0.0
//

.version 9.0
.target sm_100
.address_size 64

	// .globl	_Z24matrix_add_single_threadPfS_S_i

.visible .entry _Z24matrix_add_single_threadPfS_S_i(
	.param .u64 .ptr .align 1 _Z24matrix_add_single_threadPfS_S_i_param_0,
	.param .u64 .ptr .align 1 _Z24matrix_add_single_threadPfS_S_i_param_1,
	.param .u64 .ptr .align 1 _Z24matrix_add_single_threadPfS_S_i_param_2,
	.param .u32 _Z24matrix_add_single_threadPfS_S_i_param_3
)
{
	.reg .pred 	%p<14>;
	.reg .b32 	%r<36>;
	.reg .b32 	%f<94>;
	.reg .b64 	%rd<56>;

	ld.param.u64 	%rd18, [_Z24matrix_add_single_threadPfS_S_i_param_0];
	ld.param.u64 	%rd19, [_Z24matrix_add_single_threadPfS_S_i_param_1];
	ld.param.u64 	%rd20, [_Z24matrix_add_single_threadPfS_S_i_param_2];
	ld.param.u32 	%r18, [_Z24matrix_add_single_threadPfS_S_i_param_3];
	cvta.to.global.u64 	%rd1, %rd20;
	cvta.to.global.u64 	%rd2, %rd19;
	cvta.to.global.u64 	%rd3, %rd18;
	mov.u32 	%r19, %ctaid.x;
	mov.u32 	%r20, %ctaid.y;
	or.b32  	%r21, %r19, %r20;
	mov.u32 	%r22, %tid.x;
	or.b32  	%r23, %r21, %r22;
	mov.u32 	%r24, %tid.y;
	or.b32  	%r25, %r23, %r24;
	setp.ne.s32 	%p1, %r25, 0;
	setp.lt.s32 	%p2, %r18, 1;
	or.pred  	%p3, %p1, %p2;
	@%p3 bra 	$L__BB0_16;
	and.b32  	%r1, %r18, 15;
	add.s32 	%r2, %r1, -1;
	and.b32  	%r3, %r18, 7;
	add.s32 	%r4, %r3, -1;
	and.b32  	%r5, %r18, 2147483632;
	and.b32  	%r6, %r18, 3;
	neg.s32 	%r7, %r5;
	add.s64 	%rd4, %rd2, 32;
	add.s64 	%rd5, %rd3, 32;
	mov.b32 	%r31, 0;
$L__BB0_2:
	setp.lt.u32 	%p4, %r18, 16;
	mul.lo.s32 	%r9, %r31, %r18;
	mov.b32 	%r34, 0;
	@%p4 bra 	$L__BB0_5;
	mul.wide.u32 	%rd21, %r9, 4;
	add.s64 	%rd22, %rd1, %rd21;
	add.s64 	%rd55, %rd22, 32;
	add.s64 	%rd54, %rd4, %rd21;
	add.s64 	%rd53, %rd5, %rd21;
	mov.u32 	%r32, %r7;
$L__BB0_4:
	.pragma "nounroll";
	ld.global.f32 	%f1, [%rd53+-32];
	ld.global.f32 	%f2, [%rd54+-32];
	add.f32 	%f3, %f1, %f2;
	st.global.f32 	[%rd55+-32], %f3;
	ld.global.f32 	%f4, [%rd53+-28];
	ld.global.f32 	%f5, [%rd54+-28];
	add.f32 	%f6, %f4, %f5;
	st.global.f32 	[%rd55+-28], %f6;
	ld.global.f32 	%f7, [%rd53+-24];
	ld.global.f32 	%f8, [%rd54+-24];
	add.f32 	%f9, %f7, %f8;
	st.global.f32 	[%rd55+-24], %f9;
	ld.global.f32 	%f10, [%rd53+-20];
	ld.global.f32 	%f11, [%rd54+-20];
	add.f32 	%f12, %f10, %f11;
	st.global.f32 	[%rd55+-20], %f12;
	ld.global.f32 	%f13, [%rd53+-16];
	ld.global.f32 	%f14, [%rd54+-16];
	add.f32 	%f15, %f13, %f14;
	st.global.f32 	[%rd55+-16], %f15;
	ld.global.f32 	%f16, [%rd53+-12];
	ld.global.f32 	%f17, [%rd54+-12];
	add.f32 	%f18, %f16, %f17;
	st.global.f32 	[%rd55+-12], %f18;
	ld.global.f32 	%f19, [%rd53+-8];
	ld.global.f32 	%f20, [%rd54+-8];
	add.f32 	%f21, %f19, %f20;
	st.global.f32 	[%rd55+-8], %f21;
	ld.global.f32 	%f22, [%rd53+-4];
	ld.global.f32 	%f23, [%rd54+-4];
	add.f32 	%f24, %f22, %f23;
	st.global.f32 	[%rd55+-4], %f24;
	ld.global.f32 	%f25, [%rd53];
	ld.global.f32 	%f26, [%rd54];
	add.f32 	%f27, %f25, %f26;
	st.global.f32 	[%rd55], %f27;
	ld.global.f32 	%f28, [%rd53+4];
	ld.global.f32 	%f29, [%rd54+4];
	add.f32 	%f30, %f28, %f29;
	st.global.f32 	[%rd55+4], %f30;
	ld.global.f32 	%f31, [%rd53+8];
	ld.global.f32 	%f32, [%rd54+8];
	add.f32 	%f33, %f31, %f32;
	st.global.f32 	[%rd55+8], %f33;
	ld.global.f32 	%f34, [%rd53+12];
	ld.global.f32 	%f35, [%rd54+12];
	add.f32 	%f36, %f34, %f35;
	st.global.f32 	[%rd55+12], %f36;
	ld.global.f32 	%f37, [%rd53+16];
	ld.global.f32 	%f38, [%rd54+16];
	add.f32 	%f39, %f37, %f38;
	st.global.f32 	[%rd55+16], %f39;
	ld.global.f32 	%f40, [%rd53+20];
	ld.global.f32 	%f41, [%rd54+20];
	add.f32 	%f42, %f40, %f41;
	st.global.f32 	[%rd55+20], %f42;
	ld.global.f32 	%f43, [%rd53+24];
	ld.global.f32 	%f44, [%rd54+24];
	add.f32 	%f45, %f43, %f44;
	st.global.f32 	[%rd55+24], %f45;
	ld.global.f32 	%f46, [%rd53+28];
	ld.global.f32 	%f47, [%rd54+28];
	add.f32 	%f48, %f46, %f47;
	st.global.f32 	[%rd55+28], %f48;
	add.s32 	%r32, %r32, 16;
	add.s64 	%rd55, %rd55, 64;
	add.s64 	%rd54, %rd54, 64;
	add.s64 	%rd53, %rd53, 64;
	setp.ne.s32 	%p5, %r32, 0;
	mov.u32 	%r34, %r5;
	@%p5 bra 	$L__BB0_4;
$L__BB0_5:
	setp.eq.s32 	%p6, %r1, 0;
	@%p6 bra 	$L__BB0_15;
	setp.lt.u32 	%p7, %r2, 7;
	@%p7 bra 	$L__BB0_8;
	add.s32 	%r28, %r34, %r9;
	mul.wide.u32 	%rd23, %r28, 4;
	add.s64 	%rd24, %rd3, %rd23;
	ld.global.f32 	%f49, [%rd24];
	add.s64 	%rd25, %rd2, %rd23;
	ld.global.f32 	%f50, [%rd25];
	add.f32 	%f51, %f49, %f50;
	add.s64 	%rd26, %rd1, %rd23;
	st.global.f32 	[%rd26], %f51;
	cvt.u64.u32 	%rd27, %r9;
	cvt.u64.u32 	%rd28, %r34;
	add.s64 	%rd29, %rd28, %rd27;
	shl.b64 	%rd30, %rd29, 2;
	add.s64 	%rd31, %rd3, %rd30;
	ld.global.f32 	%f52, [%rd31+4];
	add.s64 	%rd32, %rd2, %rd30;
	ld.global.f32 	%f53, [%rd32+4];
	add.f32 	%f54, %f52, %f53;
	add.s64 	%rd33, %rd1, %rd30;
	st.global.f32 	[%rd33+4], %f54;
	ld.global.f32 	%f55, [%rd31+8];
	ld.global.f32 	%f56, [%rd32+8];
	add.f32 	%f57, %f55, %f56;
	st.global.f32 	[%rd33+8], %f57;
	ld.global.f32 	%f58, [%rd31+12];
	ld.global.f32 	%f59, [%rd32+12];
	add.f32 	%f60, %f58, %f59;
	st.global.f32 	[%rd33+12], %f60;
	ld.global.f32 	%f61, [%rd31+16];
	ld.global.f32 	%f62, [%rd32+16];
	add.f32 	%f63, %f61, %f62;
	st.global.f32 	[%rd33+16], %f63;
	ld.global.f32 	%f64, [%rd31+20];
	ld.global.f32 	%f65, [%rd32+20];
	add.f32 	%f66, %f64, %f65;
	st.global.f32 	[%rd33+20], %f66;
	ld.global.f32 	%f67, [%rd31+24];
	ld.global.f32 	%f68, [%rd32+24];
	add.f32 	%f69, %f67, %f68;
	st.global.f32 	[%rd33+24], %f69;
	ld.global.f32 	%f70, [%rd31+28];
	ld.global.f32 	%f71, [%rd32+28];
	add.f32 	%f72, %f70, %f71;
	st.global.f32 	[%rd33+28], %f72;
	add.s32 	%r34, %r34, 8;
$L__BB0_8:
	setp.eq.s32 	%p8, %r3, 0;
	@%p8 bra 	$L__BB0_15;
	setp.lt.u32 	%p9, %r4, 3;
	@%p9 bra 	$L__BB0_11;
	add.s32 	%r29, %r34, %r9;
	mul.wide.u32 	%rd34, %r29, 4;
	add.s64 	%rd35, %rd3, %rd34;
	ld.global.f32 	%f73, [%rd35];
	add.s64 	%rd36, %rd2, %rd34;
	ld.global.f32 	%f74, [%rd36];
	add.f32 	%f75, %f73, %f74;
	add.s64 	%rd37, %rd1, %rd34;
	st.global.f32 	[%rd37], %f75;
	cvt.u64.u32 	%rd38, %r9;
	cvt.u64.u32 	%rd39, %r34;
	add.s64 	%rd40, %rd39, %rd38;
	shl.b64 	%rd41, %rd40, 2;
	add.s64 	%rd42, %rd3, %rd41;
	ld.global.f32 	%f76, [%rd42+4];
	add.s64 	%rd43, %rd2, %rd41;
	ld.global.f32 	%f77, [%rd43+4];
	add.f32 	%f78, %f76, %f77;
	add.s64 	%rd44, %rd1, %rd41;
	st.global.f32 	[%rd44+4], %f78;
	ld.global.f32 	%f79, [%rd42+8];
	ld.global.f32 	%f80, [%rd43+8];
	add.f32 	%f81, %f79, %f80;
	st.global.f32 	[%rd44+8], %f81;
	ld.global.f32 	%f82, [%rd42+12];
	ld.global.f32 	%f83, [%rd43+12];
	add.f32 	%f84, %f82, %f83;
	st.global.f32 	[%rd44+12], %f84;
	add.s32 	%r34, %r34, 4;
$L__BB0_11:
	setp.eq.s32 	%p10, %r6, 0;
	@%p10 bra 	$L__BB0_15;
	setp.eq.s32 	%p11, %r6, 1;
	add.s32 	%r30, %r34, %r9;
	mul.wide.u32 	%rd45, %r30, 4;
	add.s64 	%rd46, %rd3, %rd45;
	ld.global.f32 	%f85, [%rd46];
	add.s64 	%rd47, %rd2, %rd45;
	ld.global.f32 	%f86, [%rd47];
	add.f32 	%f87, %f85, %f86;
	add.s64 	%rd48, %rd1, %rd45;
	st.global.f32 	[%rd48], %f87;
	@%p11 bra 	$L__BB0_15;
	setp.eq.s32 	%p12, %r6, 2;
	cvt.u64.u32 	%rd49, %r9;
	cvt.u64.u32 	%rd50, %r34;
	add.s64 	%rd51, %rd50, %rd49;
	shl.b64 	%rd52, %rd51, 2;
	add.s64 	%rd15, %rd3, %rd52;
	ld.global.f32 	%f88, [%rd15+4];
	add.s64 	%rd16, %rd2, %rd52;
	ld.global.f32 	%f89, [%rd16+4];
	add.f32 	%f90, %f88, %f89;
	add.s64 	%rd17, %rd1, %rd52;
	st.global.f32 	[%rd17+4], %f90;
	@%p12 bra 	$L__BB0_15;
	ld.global.f32 	%f91, [%rd15+8];
	ld.global.f32 	%f92, [%rd16+8];
	add.f32 	%f93, %f91, %f92;
	st.global.f32 	[%rd17+8], %f93;
$L__BB0_15:
	add.s32 	%r31, %r31, 1;
	setp.ne.s32 	%p13, %r31, %r18;
	@%p13 bra 	$L__BB0_2;
$L__BB0_16:
	ret;

}
	// .globl	_Z23matrix_add_thread_blockPfS_S_i
.visible .entry _Z23matrix_add_thread_blockPfS_S_i(
	.param .u64 .ptr .align 1 _Z23matrix_add_thread_blockPfS_S_i_param_0,
	.param .u64 .ptr .align 1 _Z23matrix_add_thread_blockPfS_S_i_param_1,
	.param .u64 .ptr .align 1 _Z23matrix_add_thread_blockPfS_S_i_param_2,
	.param .u32 _Z23matrix_add_thread_blockPfS_S_i_param_3
)
{
	.reg .pred 	%p<12>;
	.reg .b32 	%r<32>;
	.reg .b32 	%f<22>;
	.reg .b64 	%rd<33>;

	ld.param.u64 	%rd10, [_Z23matrix_add_thread_blockPfS_S_i_param_0];
	ld.param.u64 	%rd11, [_Z23matrix_add_thread_blockPfS_S_i_param_1];
	ld.param.u64 	%rd12, [_Z23matrix_add_thread_blockPfS_S_i_param_2];
	ld.param.u32 	%r17, [_Z23matrix_add_thread_blockPfS_S_i_param_3];
	cvta.to.global.u64 	%rd1, %rd12;
	cvta.to.global.u64 	%rd2, %rd11;
	cvta.to.global.u64 	%rd3, %rd10;
	mov.u32 	%r1, %tid.x;
	mov.u32 	%r29, %tid.y;
	mov.u32 	%r3, %ntid.x;
	mov.u32 	%r18, %ctaid.x;
	mov.u32 	%r19, %ctaid.y;
	or.b32  	%r20, %r18, %r19;
	setp.ne.s32 	%p1, %r20, 0;
	setp.ge.s32 	%p2, %r29, %r17;
	or.pred  	%p3, %p1, %p2;
	@%p3 bra 	$L__BB1_10;
	add.s32 	%r4, %r1, %r3;
	max.u32 	%r21, %r17, %r4;
	setp.lt.u32 	%p4, %r4, %r17;
	selp.u32 	%r22, 1, 0, %p4;
	add.s32 	%r23, %r4, %r22;
	sub.s32 	%r24, %r21, %r23;
	div.u32 	%r25, %r24, %r3;
	add.s32 	%r5, %r25, %r22;
	and.b32  	%r6, %r5, 3;
	add.s32 	%r7, %r4, %r3;
	add.s32 	%r8, %r7, %r3;
	mov.u32 	%r9, %ntid.y;
$L__BB1_2:
	setp.ge.u32 	%p5, %r1, %r17;
	@%p5 bra 	$L__BB1_9;
	setp.eq.s32 	%p6, %r6, 3;
	mul.lo.s32 	%r11, %r29, %r17;
	mov.u32 	%r30, %r1;
	@%p6 bra 	$L__BB1_7;
	setp.eq.s32 	%p7, %r6, 0;
	add.s32 	%r26, %r1, %r11;
	mul.wide.s32 	%rd13, %r26, 4;
	add.s64 	%rd4, %rd3, %rd13;
	ld.global.f32 	%f1, [%rd4];
	add.s64 	%rd5, %rd2, %rd13;
	ld.global.f32 	%f2, [%rd5];
	add.f32 	%f3, %f1, %f2;
	add.s64 	%rd6, %rd1, %rd13;
	st.global.f32 	[%rd6], %f3;
	mov.u32 	%r30, %r4;
	@%p7 bra 	$L__BB1_7;
	setp.eq.s32 	%p8, %r6, 1;
	shl.b32 	%r12, %r3, 2;
	cvt.u64.u32 	%rd14, %r12;
	add.s64 	%rd7, %rd4, %rd14;
	ld.global.f32 	%f4, [%rd7];
	add.s64 	%rd8, %rd5, %rd14;
	ld.global.f32 	%f5, [%rd8];
	add.f32 	%f6, %f4, %f5;
	add.s64 	%rd9, %rd6, %rd14;
	st.global.f32 	[%rd9], %f6;
	mov.u32 	%r30, %r7;
	@%p8 bra 	$L__BB1_7;
	add.s64 	%rd16, %rd7, %rd14;
	ld.global.f32 	%f7, [%rd16];
	add.s64 	%rd17, %rd8, %rd14;
	ld.global.f32 	%f8, [%rd17];
	add.f32 	%f9, %f7, %f8;
	add.s64 	%rd18, %rd9, %rd14;
	st.global.f32 	[%rd18], %f9;
	mov.u32 	%r30, %r8;
$L__BB1_7:
	setp.lt.u32 	%p9, %r5, 3;
	@%p9 bra 	$L__BB1_9;
$L__BB1_8:
	add.s32 	%r27, %r30, %r11;
	mul.wide.s32 	%rd19, %r27, 4;
	add.s64 	%rd20, %rd3, %rd19;
	ld.global.f32 	%f10, [%rd20];
	add.s64 	%rd21, %rd2, %rd19;
	ld.global.f32 	%f11, [%rd21];
	add.f32 	%f12, %f10, %f11;
	add.s64 	%rd22, %rd1, %rd19;
	st.global.f32 	[%rd22], %f12;
	shl.b32 	%r28, %r3, 2;
	cvt.u64.u32 	%rd23, %r28;
	add.s64 	%rd24, %rd20, %rd23;
	ld.global.f32 	%f13, [%rd24];
	add.s64 	%rd25, %rd21, %rd23;
	ld.global.f32 	%f14, [%rd25];
	add.f32 	%f15, %f13, %f14;
	add.s64 	%rd26, %rd22, %rd23;
	st.global.f32 	[%rd26], %f15;
	add.s64 	%rd27, %rd24, %rd23;
	ld.global.f32 	%f16, [%rd27];
	add.s64 	%rd28, %rd25, %rd23;
	ld.global.f32 	%f17, [%rd28];
	add.f32 	%f18, %f16, %f17;
	add.s64 	%rd29, %rd26, %rd23;
	st.global.f32 	[%rd29], %f18;
	add.s64 	%rd30, %rd27, %rd23;
	ld.global.f32 	%f19, [%rd30];
	add.s64 	%rd31, %rd28, %rd23;
	ld.global.f32 	%f20, [%rd31];
	add.f32 	%f21, %f19, %f20;
	add.s64 	%rd32, %rd29, %rd23;
	st.global.f32 	[%rd32], %f21;
	add.s32 	%r30, %r28, %r30;
	setp.lt.s32 	%p10, %r30, %r17;
	@%p10 bra 	$L__BB1_8;
$L__BB1_9:
	add.s32 	%r29, %r29, %r9;
	setp.lt.s32 	%p11, %r29, %r17;
	@%p11 bra 	$L__BB1_2;
$L__BB1_10:
	ret;

}
	// .globl	_Z22matrix_add_grid_blocksPfS_S_i
.visible .entry _Z22matrix_add_grid_blocksPfS_S_i(
	.param .u64 .ptr .align 1 _Z22matrix_add_grid_blocksPfS_S_i_param_0,
	.param .u64 .ptr .align 1 _Z22matrix_add_grid_blocksPfS_S_i_param_1,
	.param .u64 .ptr .align 1 _Z22matrix_add_grid_blocksPfS_S_i_param_2,
	.param .u32 _Z22matrix_add_grid_blocksPfS_S_i_param_3
)
{
	.reg .pred 	%p<2>;
	.reg .b32 	%r<14>;
	.reg .b32 	%f<4>;
	.reg .b64 	%rd<11>;

	ld.param.u64 	%rd1, [_Z22matrix_add_grid_blocksPfS_S_i_param_0];
	ld.param.u64 	%rd2, [_Z22matrix_add_grid_blocksPfS_S_i_param_1];
	ld.param.u64 	%rd3, [_Z22matrix_add_grid_blocksPfS_S_i_param_2];
	ld.param.u32 	%r4, [_Z22matrix_add_grid_blocksPfS_S_i_param_3];
	mov.u32 	%r5, %ctaid.x;
	mov.u32 	%r6, %ntid.x;
	mov.u32 	%r7, %tid.x;
	mad.lo.s32 	%r1, %r5, %r6, %r7;
	mov.u32 	%r8, %ctaid.y;
	mov.u32 	%r9, %ntid.y;
	mov.u32 	%r10, %tid.y;
	mad.lo.s32 	%r11, %r8, %r9, %r10;
	max.s32 	%r12, %r1, %r11;
	setp.ge.s32 	%p1, %r12, %r4;
	@%p1 bra 	$L__BB2_2;
	cvta.to.global.u64 	%rd4, %rd1;
	cvta.to.global.u64 	%rd5, %rd2;
	cvta.to.global.u64 	%rd6, %rd3;
	mad.lo.s32 	%r13, %r4, %r11, %r1;
	mul.wide.s32 	%rd7, %r13, 4;
	add.s64 	%rd8, %rd4, %rd7;
	ld.global.f32 	%f1, [%rd8];
	add.s64 	%rd9, %rd5, %rd7;
	ld.global.f32 	%f2, [%rd9];
	add.f32 	%f3, %f1, %f2;
	add.s64 	%rd10, %rd6, %rd7;
	st.global.f32 	[%rd10], %f3;
$L__BB2_2:
	ret;

}


// ===== COMPILED SASS (sm_100) =====

	.target	sm_100

	.elftype	@"ET_EXEC"


//--------------------- .note.nv.tkinfo           --------------------------
	.section	.note.nv.tkinfo,"",@"SHT_NOTE"
	.sectionflags	@"SHF_NOTE_NV_TKINFO"
	.tkinfo
        /*0018*/ 	.word	0x00000002
        /*0030*/ 	.string	""
        /*0030*/ 	.string	"ptxas"
        /*0030*/ 	.string	"Cuda compilation tools, release 13.0, V13.0.88"
        /*0030*/ 	.string	"Build cuda_13.0.r13.0/compiler.36424714_0"
        /*0030*/ 	.string	"-arch sm_100 -m 64 "



//--------------------- .note.nv.cuinfo           --------------------------
	.section	.note.nv.cuinfo,"",@"SHT_NOTE"
	.sectionflags	@"SHF_NOTE_NV_CUINFO"
        /*0018*/ 	.short	0x0002
        /*001a*/ 	.short	0x0064
        /*001c*/ 	.short	0x0082
	.zero		2


//--------------------- .nv.info                  --------------------------
	.section	.nv.info,"",@"SHT_CUDA_INFO"
	.align	4


	//----- nvinfo : EIATTR_REGCOUNT
	.align		4
        /*0000*/ 	.byte	0x04, 0x2f
        /*0002*/ 	.short	(.L_1 - .L_0)
	.align		4
.L_0:
        /*0004*/ 	.word	index@(_Z24matrix_add_single_threadPfS_S_i)
        /*0008*/ 	.word	0x00000017


	//----- nvinfo : EIATTR_FRAME_SIZE
	.align		4
.L_1:
        /*000c*/ 	.byte	0x04, 0x11
        /*000e*/ 	.short	(.L_3 - .L_2)
	.align		4
.L_2:
        /*0010*/ 	.word	index@(_Z24matrix_add_single_threadPfS_S_i)
        /*0014*/ 	.word	0x00000000


	//----- nvinfo : EIATTR_REGCOUNT
	.align		4
.L_3:
        /*0018*/ 	.byte	0x04, 0x2f
        /*001a*/ 	.short	(.L_5 - .L_4)
	.align		4
.L_4:
        /*001c*/ 	.word	index@(_Z23matrix_add_thread_blockPfS_S_i)
        /*0020*/ 	.word	0x00000020


	//----- nvinfo : EIATTR_FRAME_SIZE
	.align		4
.L_5:
        /*0024*/ 	.byte	0x04, 0x11
        /*0026*/ 	.short	(.L_7 - .L_6)
	.align		4
.L_6:
        /*0028*/ 	.word	index@(_Z23matrix_add_thread_blockPfS_S_i)
        /*002c*/ 	.word	0x00000000


	//----- nvinfo : EIATTR_REGCOUNT
	.align		4
.L_7:
        /*0030*/ 	.byte	0x04, 0x2f
        /*0032*/ 	.short	(.L_9 - .L_8)
	.align		4
.L_8:
        /*0034*/ 	.word	index@(_Z22matrix_add_grid_blocksPfS_S_i)
        /*0038*/ 	.word	0x0000000c


	//----- nvinfo : EIATTR_FRAME_SIZE
	.align		4
.L_9:
        /*003c*/ 	.byte	0x04, 0x11
        /*003e*/ 	.short	(.L_11 - .L_10)
	.align		4
.L_10:
        /*0040*/ 	.word	index@(_Z22matrix_add_grid_blocksPfS_S_i)
        /*0044*/ 	.word	0x00000000


	//----- nvinfo : EIATTR_MIN_STACK_SIZE
	.align		4
.L_11:
        /*0048*/ 	.byte	0x04, 0x12
        /*004a*/ 	.short	(.L_13 - .L_12)
	.align		4
.L_12:
        /*004c*/ 	.word	index@(_Z22matrix_add_grid_blocksPfS_S_i)
        /*0050*/ 	.word	0x00000000


	//----- nvinfo : EIATTR_MIN_STACK_SIZE
	.align		4
.L_13:
        /*0054*/ 	.byte	0x04, 0x12
        /*0056*/ 	.short	(.L_15 - .L_14)
	.align		4
.L_14:
        /*0058*/ 	.word	index@(_Z23matrix_add_thread_blockPfS_S_i)
        /*005c*/ 	.word	0x00000000


	//----- nvinfo : EIATTR_MIN_STACK_SIZE
	.align		4
.L_15:
        /*0060*/ 	.byte	0x04, 0x12
        /*0062*/ 	.short	(.L_17 - .L_16)
	.align		4
.L_16:
        /*0064*/ 	.word	index@(_Z24matrix_add_single_threadPfS_S_i)
        /*0068*/ 	.word	0x00000000
.L_17:


//--------------------- .nv.compat                --------------------------
	.section	.nv.compat,"",@"SHT_CUDA_COMPAT_INFO"
	.align	4
        /*0000*/ 	.byte	0x02, 0x09, 0x00, 0x00, 0x02, 0x02, 0x01, 0x00, 0x02, 0x05, 0x05, 0x00, 0x03, 0x07, 0x01, 0x01
        /*0010*/ 	.byte	0x02, 0x03, 0x00, 0x00, 0x02, 0x06, 0x01, 0x00, 0x04, 0x0b, 0x08, 0x00, 0x09, 0x00, 0x00, 0x00
        /*0020*/ 	.byte	0x00, 0x00, 0x00, 0x00


//--------------------- .nv.info._Z22matrix_add_grid_blocksPfS_S_i --------------------------
	.section	.nv.info._Z22matrix_add_grid_blocksPfS_S_i,"",@"SHT_CUDA_INFO"
	.sectionflags	@""
	.align	4


	//----- nvinfo : EIATTR_CUDA_API_VERSION
	.align		4
        /*0000*/ 	.byte	0x04, 0x37
        /*0002*/ 	.short	(.L_19 - .L_18)
.L_18:
        /*0004*/ 	.word	0x00000082


	//----- nvinfo : EIATTR_KPARAM_INFO
	.align		4
.L_19:
        /*0008*/ 	.byte	0x04, 0x17
        /*000a*/ 	.short	(.L_21 - .L_20)
.L_20:
        /*000c*/ 	.word	0x00000000
        /*0010*/ 	.short	0x0003
        /*0012*/ 	.short	0x0018
        /*0014*/ 	.byte	0x00, 0xf0, 0x11, 0x00


	//----- nvinfo : EIATTR_KPARAM_INFO
	.align		4
.L_21:
        /*0018*/ 	.byte	0x04, 0x17
        /*001a*/ 	.short	(.L_23 - .L_22)
.L_22:
        /*001c*/ 	.word	0x00000000
        /*0020*/ 	.short	0x0002
        /*0022*/ 	.short	0x0010
        /*0024*/ 	.byte	0x00, 0xf5, 0x21, 0x00


	//----- nvinfo : EIATTR_KPARAM_INFO
	.align		4
.L_23:
        /*0028*/ 	.byte	0x04, 0x17
        /*002a*/ 	.short	(.L_25 - .L_24)
.L_24:
        /*002c*/ 	.word	0x00000000
        /*0030*/ 	.short	0x0001
        /*0032*/ 	.short	0x0008
        /*0034*/ 	.byte	0x00, 0xf5, 0x21, 0x00


	//----- nvinfo : EIATTR_KPARAM_INFO
	.align		4
.L_25:
        /*0038*/ 	.byte	0x04, 0x17
        /*003a*/ 	.short	(.L_27 - .L_26)
.L_26:
        /*003c*/ 	.word	0x00000000
        /*0040*/ 	.short	0x0000
        /*0042*/ 	.short	0x0000
        /*0044*/ 	.byte	0x00, 0xf5, 0x21, 0x00


	//----- nvinfo : EIATTR_SPARSE_MMA_MASK
	.align		4
.L_27:
        /*0048*/ 	.byte	0x03, 0x50
        /*004a*/ 	.short	0x0000


	//----- nvinfo : EIATTR_MAXREG_COUNT
	.align		4
        /*004c*/ 	.byte	0x03, 0x1b
        /*004e*/ 	.short	0x00ff


	//----- nvinfo : EIATTR_MERCURY_ISA_VERSION
	.align		4
        /*0050*/ 	.byte	0x03, 0x5f
        /*0052*/ 	.short	0x0101


	//----- nvinfo : EIATTR_VRC_CTA_INIT_COUNT
	.align		4
        /*0054*/ 	.byte	0x02, 0x4a
	.zero		1
	.zero		1


	//----- nvinfo : EIATTR_EXIT_INSTR_OFFSETS
	.align		4
        /*0058*/ 	.byte	0x04, 0x1c
        /*005a*/ 	.short	(.L_29 - .L_28)


	//   ....[0]....
.L_28:
        /*005c*/ 	.word	0x000000c0


	//   ....[1]....
        /*0060*/ 	.word	0x00000190


	//----- nvinfo : EIATTR_CBANK_PARAM_SIZE
	.align		4
.L_29:
        /*0064*/ 	.byte	0x03, 0x19
        /*0066*/ 	.short	0x001c


	//----- nvinfo : EIATTR_PARAM_CBANK
	.align		4
        /*0068*/ 	.byte	0x04, 0x0a
        /*006a*/ 	.short	(.L_31 - .L_30)
	.align		4
.L_30:
        /*006c*/ 	.word	index@(.nv.constant0._Z22matrix_add_grid_blocksPfS_S_i)
        /*0070*/ 	.short	0x0380
        /*0072*/ 	.short	0x001c


	//----- nvinfo : EIATTR_SW_WAR
	.align		4
.L_31:
        /*0074*/ 	.byte	0x04, 0x36
        /*0076*/ 	.short	(.L_33 - .L_32)
.L_32:
        /*0078*/ 	.word	0x00000008
.L_33:


//--------------------- .nv.info._Z23matrix_add_thread_blockPfS_S_i --------------------------
	.section	.nv.info._Z23matrix_add_thread_blockPfS_S_i,"",@"SHT_CUDA_INFO"
	.sectionflags	@""
	.align	4


	//----- nvinfo : EIATTR_CUDA_API_VERSION
	.align		4
        /*0000*/ 	.byte	0x04, 0x37
        /*0002*/ 	.short	(.L_35 - .L_34)
.L_34:
        /*0004*/ 	.word	0x00000082


	//----- nvinfo : EIATTR_KPARAM_INFO
	.align		4
.L_35:
        /*0008*/ 	.byte	0x04, 0x17
        /*000a*/ 	.short	(.L_37 - .L_36)
.L_36:
        /*000c*/ 	.word	0x00000000
        /*0010*/ 	.short	0x0003
        /*0012*/ 	.short	0x0018
        /*0014*/ 	.byte	0x00, 0xf0, 0x11, 0x00


	//----- nvinfo : EIATTR_KPARAM_INFO
	.align		4
.L_37:
        /*0018*/ 	.byte	0x04, 0x17
        /*001a*/ 	.short	(.L_39 - .L_38)
.L_38:
        /*001c*/ 	.word	0x00000000
        /*0020*/ 	.short	0x0002
        /*0022*/ 	.short	0x0010
        /*0024*/ 	.byte	0x00, 0xf5, 0x21, 0x00


	//----- nvinfo : EIATTR_KPARAM_INFO
	.align		4
.L_39:
        /*0028*/ 	.byte	0x04, 0x17
        /*002a*/ 	.short	(.L_41 - .L_40)
.L_40:
        /*002c*/ 	.word	0x00000000
        /*0030*/ 	.short	0x0001
        /*0032*/ 	.short	0x0008
        /*0034*/ 	.byte	0x00, 0xf5, 0x21, 0x00


	//----- nvinfo : EIATTR_KPARAM_INFO
	.align		4
.L_41:
        /*0038*/ 	.byte	0x04, 0x17
        /*003a*/ 	.short	(.L_43 - .L_42)
.L_42:
        /*003c*/ 	.word	0x00000000
        /*0040*/ 	.short	0x0000
        /*0042*/ 	.short	0x0000
        /*0044*/ 	.byte	0x00, 0xf5, 0x21, 0x00


	//----- nvinfo : EIATTR_SPARSE_MMA_MASK
	.align		4
.L_43:
        /*0048*/ 	.byte	0x03, 0x50
        /*004a*/ 	.short	0x0000


	//----- nvinfo : EIATTR_MAXREG_COUNT
	.align		4
        /*004c*/ 	.byte	0x03, 0x1b
        /*004e*/ 	.short	0x00ff


	//----- nvinfo : EIATTR_MERCURY_ISA_VERSION
	.align		4
        /*0050*/ 	.byte	0x03, 0x5f
        /*0052*/ 	.short	0x0101


	//----- nvinfo : EIATTR_VRC_CTA_INIT_COUNT
	.align		4
        /*0054*/ 	.byte	0x02, 0x4a
	.zero		1
	.zero		1


	//----- nvinfo : EIATTR_EXIT_INSTR_OFFSETS
	.align		4
        /*0058*/ 	.byte	0x04, 0x1c
        /*005a*/ 	.short	(.L_45 - .L_44)


	//   ....[0]....
.L_44:
        /*005c*/ 	.word	0x00000080


	//   ....[1]....
        /*0060*/ 	.word	0x000008b0


	//----- nvinfo : EIATTR_CRS_STACK_SIZE
	.align		4
.L_45:
        /*0064*/ 	.byte	0x04, 0x1e
        /*0066*/ 	.short	(.L_47 - .L_46)
.L_46:
        /*0068*/ 	.word	0x00000000


	//----- nvinfo : EIATTR_CBANK_PARAM_SIZE
	.align		4
.L_47:
        /*006c*/ 	.byte	0x03, 0x19
        /*006e*/ 	.short	0x001c


	//----- nvinfo : EIATTR_PARAM_CBANK
	.align		4
        /*0070*/ 	.byte	0x04, 0x0a
        /*0072*/ 	.short	(.L_49 - .L_48)
	.align		4
.L_48:
        /*0074*/ 	.word	index@(.nv.constant0._Z23matrix_add_thread_blockPfS_S_i)
        /*0078*/ 	.short	0x0380
        /*007a*/ 	.short	0x001c


	//----- nvinfo : EIATTR_SW_WAR
	.align		4
.L_49:
        /*007c*/ 	.byte	0x04, 0x36
        /*007e*/ 	.short	(.L_51 - .L_50)
.L_50:
        /*0080*/ 	.word	0x00000008
.L_51:


//--------------------- .nv.info._Z24matrix_add_single_threadPfS_S_i --------------------------
	.section	.nv.info._Z24matrix_add_single_threadPfS_S_i,"",@"SHT_CUDA_INFO"
	.sectionflags	@""
	.align	4


	//----- nvinfo : EIATTR_CUDA_API_VERSION
	.align		4
        /*0000*/ 	.byte	0x04, 0x37
        /*0002*/ 	.short	(.L_53 - .L_52)
.L_52:
        /*0004*/ 	.word	0x00000082


	//----- nvinfo : EIATTR_KPARAM_INFO
	.align		4
.L_53:
        /*0008*/ 	.byte	0x04, 0x17
        /*000a*/ 	.short	(.L_55 - .L_54)
.L_54:
        /*000c*/ 	.word	0x00000000
        /*0010*/ 	.short	0x0003
        /*0012*/ 	.short	0x0018
        /*0014*/ 	.byte	0x00, 0xf0, 0x11, 0x00


	//----- nvinfo : EIATTR_KPARAM_INFO
	.align		4
.L_55:
        /*0018*/ 	.byte	0x04, 0x17
        /*001a*/ 	.short	(.L_57 - .L_56)
.L_56:
        /*001c*/ 	.word	0x00000000
        /*0020*/ 	.short	0x0002
        /*0022*/ 	.short	0x0010
        /*0024*/ 	.byte	0x00, 0xf5, 0x21, 0x00


	//----- nvinfo : EIATTR_KPARAM_INFO
	.align		4
.L_57:
        /*0028*/ 	.byte	0x04, 0x17
        /*002a*/ 	.short	(.L_59 - .L_58)
.L_58:
        /*002c*/ 	.word	0x00000000
        /*0030*/ 	.short	0x0001
        /*0032*/ 	.short	0x0008
        /*0034*/ 	.byte	0x00, 0xf5, 0x21, 0x00


	//----- nvinfo : EIATTR_KPARAM_INFO
	.align		4
.L_59:
        /*0038*/ 	.byte	0x04, 0x17
        /*003a*/ 	.short	(.L_61 - .L_60)
.L_60:
        /*003c*/ 	.word	0x00000000
        /*0040*/ 	.short	0x0000
        /*0042*/ 	.short	0x0000
        /*0044*/ 	.byte	0x00, 0xf5, 0x21, 0x00


	//----- nvinfo : EIATTR_SPARSE_MMA_MASK
	.align		4
.L_61:
        /*0048*/ 	.byte	0x03, 0x50
        /*004a*/ 	.short	0x0000


	//----- nvinfo : EIATTR_MAXREG_COUNT
	.align		4
        /*004c*/ 	.byte	0x03, 0x1b
        /*004e*/ 	.short	0x00ff


	//----- nvinfo : EIATTR_MERCURY_ISA_VERSION
	.align		4
        /*0050*/ 	.byte	0x03, 0x5f
        /*0052*/ 	.short	0x0101


	//----- nvinfo : EIATTR_VRC_CTA_INIT_COUNT
	.align		4
        /*0054*/ 	.byte	0x02, 0x4a
	.zero		1
	.zero		1


	//----- nvinfo : EIATTR_EXIT_INSTR_OFFSETS
	.align		4
        /*0058*/ 	.byte	0x04, 0x1c
        /*005a*/ 	.short	(.L_63 - .L_62)


	//   ....[0]....
.L_62:
        /*005c*/ 	.word	0x00000090


	//   ....[1]....
        /*0060*/ 	.word	0x00001070


	//----- nvinfo : EIATTR_CBANK_PARAM_SIZE
	.align		4
.L_63:
        /*0064*/ 	.byte	0x03, 0x19
        /*0066*/ 	.short	0x001c


	//----- nvinfo : EIATTR_PARAM_CBANK
	.align		4
        /*0068*/ 	.byte	0x04, 0x0a
        /*006a*/ 	.short	(.L_65 - .L_64)
	.align		4
.L_64:
        /*006c*/ 	.word	index@(.nv.constant0._Z24matrix_add_single_threadPfS_S_i)
        /*0070*/ 	.short	0x0380
        /*0072*/ 	.short	0x001c


	//----- nvinfo : EIATTR_SW_WAR
	.align		4
.L_65:
        /*0074*/ 	.byte	0x04, 0x36
        /*0076*/ 	.short	(.L_67 - .L_66)
.L_66:
        /*0078*/ 	.word	0x00000008
.L_67:


//--------------------- .nv.callgraph             --------------------------
	.section	.nv.callgraph,"",@"SHT_CUDA_CALLGRAPH"
	.align	4
	.sectionentsize	8
	.align		4
        /*0000*/ 	.word	0x00000000
	.align		4
        /*0004*/ 	.word	0xffffffff
	.align		4
        /*0008*/ 	.word	0x00000000
	.align		4
        /*000c*/ 	.word	0xfffffffe
	.align		4
        /*0010*/ 	.word	0x00000000
	.align		4
        /*0014*/ 	.word	0xfffffffd
	.align		4
        /*0018*/ 	.word	0x00000000
	.align		4
        /*001c*/ 	.word	0xfffffffc


//--------------------- .text._Z22matrix_add_grid_blocksPfS_S_i --------------------------
	.section	.text._Z22matrix_add_grid_blocksPfS_S_i,"ax",@progbits
	.align	128
        .global         _Z22matrix_add_grid_blocksPfS_S_i
        .type           _Z22matrix_add_grid_blocksPfS_S_i,@function
        .size           _Z22matrix_add_grid_blocksPfS_S_i,(.L_x_15 - _Z22matrix_add_grid_blocksPfS_S_i)
        .other          _Z22matrix_add_grid_blocksPfS_S_i,@"STO_CUDA_ENTRY STV_DEFAULT"
_Z22matrix_add_grid_blocksPfS_S_i:
.text._Z22matrix_add_grid_blocksPfS_S_i:
[----:B------:R-:W-:Y:S01]  /*0000*/  LDC R1, c[0x0][0x37c] ;  /* 0x0000df00ff017b82 */ /* 0x000fe20000000800 */
[----:B------:R-:W0:Y:S07]  /*0010*/  S2R R3, SR_TID.X ;  /* 0x0000000000037919 */ /* 0x000e2e0000002100 */
[----:B------:R-:W0:Y:S01]  /*0020*/  LDC R0, c[0x0][0x360] ;  /* 0x0000d800ff007b82 */ /* 0x000e220000000800 */
[----:B------:R-:W1:Y:S01]  /*0030*/  LDCU UR6, c[0x0][0x398] ;  /* 0x00007300ff0677ac */ /* 0x000e620008000800 */
[----:B------:R-:W2:Y:S06]  /*0040*/  S2R R2, SR_TID.Y ;  /* 0x0000000000027919 */ /* 0x000eac0000002200 */
[----:B------:R-:W0:Y:S08]  /*0050*/  S2UR UR4, SR_CTAID.X ;  /* 0x00000000000479c3 */ /* 0x000e300000002500 */
[----:B------:R-:W2:Y:S08]  /*0060*/  S2UR UR5, SR_CTAID.Y ;  /* 0x00000000000579c3 */ /* 0x000eb00000002600 */
[----:B------:R-:W2:Y:S01]  /*0070*/  LDC R7, c[0x0][0x364] ;  /* 0x0000d900ff077b82 */ /* 0x000ea20000000800 */
[----:B0-----:R-:W-:-:S02]  /*0080*/  IMAD R0, R0, UR4, R3 ;  /* 0x0000000400007c24 */ /* 0x001fc4000f8e0203 */
[----:B--2---:R-:W-:-:S05]  /*0090*/  IMAD R7, R7, UR5, R2 ;  /* 0x0000000507077c24 */ /* 0x004fca000f8e0202 */
[----:B------:R-:W-:-:S04]  /*00a0*/  VIMNMX R2, PT, PT, R0, R7, !PT ;  /* 0x0000000700027248 */ /* 0x000fc80007fe0100 */
[----:B-1----:R-:W-:-:S13]  /*00b0*/  ISETP.GE.AND P0, PT, R2, UR6, PT ;  /* 0x0000000602007c0c */ /* 0x002fda000bf06270 */
[----:B------:R-:W-:Y:S05]  /*00c0*/  @P0 EXIT ;  /* 0x000000000000094d */ /* 0x000fea0003800000 */
[----:B------:R-:W0:Y:S01]  /*00d0*/  LDC.64 R2, c[0x0][0x380] ;  /* 0x0000e000ff027b82 */ /* 0x000e220000000a00 */
[----:B------:R-:W1:Y:S01]  /*00e0*/  LDCU.64 UR4, c[0x0][0x358] ;  /* 0x00006b00ff0477ac */ /* 0x000e620008000a00 */
[----:B------:R-:W-:-:S06]  /*00f0*/  IMAD R9, R7, UR6, R0 ;  /* 0x0000000607097c24 */ /* 0x000fcc000f8e0200 */
[----:B------:R-:W2:Y:S08]  /*0100*/  LDC.64 R4, c[0x0][0x388] ;  /* 0x0000e200ff047b82 */ /* 0x000eb00000000a00 */
[----:B------:R-:W3:Y:S01]  /*0110*/  LDC.64 R6, c[0x0][0x390] ;  /* 0x0000e400ff067b82 */ /* 0x000ee20000000a00 */
[----:B0-----:R-:W-:-:S06]  /*0120*/  IMAD.WIDE R2, R9, 0x4, R2 ;  /* 0x0000000409027825 */ /* 0x001fcc00078e0202 */
[----:B-1----:R-:W4:Y:S01]  /*0130*/  LDG.E R2, desc[UR4][R2.64] ;  /* 0x0000000402027981 */ /* 0x002f22000c1e1900 */
[----:B--2---:R-:W-:-:S06]  /*0140*/  IMAD.WIDE R4, R9, 0x4, R4 ;  /* 0x0000000409047825 */ /* 0x004fcc00078e0204 */
[----:B------:R-:W4:Y:S01]  /*0150*/  LDG.E R5, desc[UR4][R4.64] ;  /* 0x0000000404057981 */ /* 0x000f22000c1e1900 */
[----:B---3--:R-:W-:-:S04]  /*0160*/  IMAD.WIDE R6, R9, 0x4, R6 ;  /* 0x0000000409067825 */ /* 0x008fc800078e0206 */
[----:B----4-:R-:W-:-:S05]  /*0170*/  FADD R9, R2, R5 ;  /* 0x0000000502097221 */ /* 0x010fca0000000000 */
[----:B------:R-:W-:Y:S01]  /*0180*/  STG.E desc[UR4][R6.64], R9 ;  /* 0x0000000906007986 */ /* 0x000fe2000c101904 */
[----:B------:R-:W-:Y:S05]  /*0190*/  EXIT ;  /* 0x000000000000794d */ /* 0x000fea0003800000 */
.L_x_0:
[----:B------:R-:W-:-:S00]  /*01a0*/  BRA `(.L_x_0) ;  /* 0xfffffffc00fc7947 */ /* 0x000fc0000383ffff */
[----:B------:R-:W-:-:S00]  /*01b0*/  NOP ;  /* 0x0000000000007918 */ /* 0x000fc00000000000 */
        /* <DEDUP_REMOVED lines=12> */
.L_x_15:


//--------------------- .text._Z23matrix_add_thread_blockPfS_S_i --------------------------
	.section	.text._Z23matrix_add_thread_blockPfS_S_i,"ax",@progbits
	.align	128
        .global         _Z23matrix_add_thread_blockPfS_S_i
        .type           _Z23matrix_add_thread_blockPfS_S_i,@function
        .size           _Z23matrix_add_thread_blockPfS_S_i,(.L_x_16 - _Z23matrix_add_thread_blockPfS_S_i)
        .other          _Z23matrix_add_thread_blockPfS_S_i,@"STO_CUDA_ENTRY STV_DEFAULT"
_Z23matrix_add_thread_blockPfS_S_i:
.text._Z23matrix_add_thread_blockPfS_S_i:
[----:B------:R-:W-:Y:S01]  /*0000*/  LDC R1, c[0x0][0x37c] ;  /* 0x0000df00ff017b82 */ /* 0x000fe20000000800 */
[----:B------:R-:W0:Y:S07]  /*0010*/  S2R R2, SR_CTAID.Y ;  /* 0x0000000000027919 */ /* 0x000e2e0000002600 */
[----:B------:R-:W0:Y:S01]  /*0020*/  S2UR UR4, SR_CTAID.X ;  /* 0x00000000000479c3 */ /* 0x000e220000002500 */
[----:B------:R-:W1:Y:S01]  /*0030*/  LDCU UR5, c[0x0][0x398] ;  /* 0x00007300ff0577ac */ /* 0x000e620008000800 */
[----:B------:R-:W1:Y:S06]  /*0040*/  S2R R10, SR_TID.Y ;  /* 0x00000000000a7919 */ /* 0x000e6c0000002200 */
[----:B------:R-:W2:Y:S01]  /*0050*/  LDC R0, c[0x0][0x360] ;  /* 0x0000d800ff007b82 */ /* 0x000ea20000000800 */
[----:B0-----:R-:W-:-:S04]  /*0060*/  LOP3.LUT P0, RZ, R2, UR4, RZ, 0xfc, !PT ;  /* 0x0000000402ff7c12 */ /* 0x001fc8000f80fcff */
[----:B-1----:R-:W-:-:S13]  /*0070*/  ISETP.GE.OR P0, PT, R10, UR5, P0 ;  /* 0x000000050a007c0c */ /* 0x002fda0008706670 */
[----:B------:R-:W-:Y:S05]  /*0080*/  @P0 EXIT ;  /* 0x000000000000094d */ /* 0x000fea0003800000 */
[----:B--2---:R-:W0:Y:S01]  /*0090*/  I2F.U32.RP R8, R0 ;  /* 0x0000000000087306 */ /* 0x004e220000209000 */
[----:B------:R-:W1:Y:S01]  /*00a0*/  S2R R3, SR_TID.X ;  /* 0x0000000000037919 */ /* 0x000e620000002100 */
[----:B------:R-:W-:Y:S01]  /*00b0*/  ISETP.NE.U32.AND P2, PT, R0, RZ, PT ;  /* 0x000000ff0000720c */ /* 0x000fe20003f45070 */
[----:B------:R-:W2:Y:S01]  /*00c0*/  LDCU UR4, c[0x0][0x364] ;  /* 0x00006c80ff0477ac */ /* 0x000ea20008000800 */
[----:B------:R-:W3:Y:S04]  /*00d0*/  LDCU.64 UR6, c[0x0][0x358] ;  /* 0x00006b00ff0677ac */ /* 0x000ee80008000a00 */
[----:B0-----:R-:W0:Y:S02]  /*00e0*/  MUFU.RCP R8, R8 ;  /* 0x0000000800087308 */ /* 0x001e240000001000 */
[----:B0-----:R-:W-:Y:S01]  /*00f0*/  VIADD R6, R8, 0xffffffe ;  /* 0x0ffffffe08067836 */ /* 0x001fe20000000000 */
[----:B-1----:R-:W-:-:S05]  /*0100*/  IADD3 R5, PT, PT, R3, R0, RZ ;  /* 0x0000000003057210 */ /* 0x002fca0007ffe0ff */
[----:B------:R0:W1:Y:S01]  /*0110*/  F2I.FTZ.U32.TRUNC.NTZ R7, R6 ;  /* 0x0000000600077305 */ /* 0x000062000021f000 */
[C---:B------:R-:W-:Y:S02]  /*0120*/  ISETP.GE.U32.AND P0, PT, R5.reuse, UR5, PT ;  /* 0x0000000505007c0c */ /* 0x040fe4000bf06070 */
[----:B------:R-:W-:Y:S02]  /*0130*/  VIMNMX.U32 R2, PT, PT, R5, UR5, !PT ;  /* 0x0000000505027c48 */ /* 0x000fe4000ffe0000 */
[----:B------:R-:W-:Y:S01]  /*0140*/  SEL R4, RZ, 0x1, P0 ;  /* 0x00000001ff047807 */ /* 0x000fe20000000000 */
[----:B0-----:R-:W-:Y:S02]  /*0150*/  IMAD.MOV.U32 R6, RZ, RZ, RZ ;  /* 0x000000ffff067224 */ /* 0x001fe400078e00ff */
[----:B-1----:R-:W-:-:S04]  /*0160*/  IMAD.MOV R9, RZ, RZ, -R7 ;  /* 0x000000ffff097224 */ /* 0x002fc800078e0a07 */
[----:B------:R-:W-:-:S04]  /*0170*/  IMAD R9, R9, R0, RZ ;  /* 0x0000000009097224 */ /* 0x000fc800078e02ff */
[----:B------:R-:W-:Y:S01]  /*0180*/  IMAD.HI.U32 R8, R7, R9, R6 ;  /* 0x0000000907087227 */ /* 0x000fe200078e0006 */
[----:B------:R-:W-:-:S05]  /*0190*/  IADD3 R7, PT, PT, R2, -R5, -R4 ;  /* 0x8000000502077210 */ /* 0x000fca0007ffe804 */
[----:B------:R-:W-:-:S04]  /*01a0*/  IMAD.HI.U32 R9, R8, R7, RZ ;  /* 0x0000000708097227 */ /* 0x000fc800078e00ff */
[----:B------:R-:W-:-:S04]  /*01b0*/  IMAD.MOV R2, RZ, RZ, -R9 ;  /* 0x000000ffff027224 */ /* 0x000fc800078e0a09 */
[----:B------:R-:W-:-:S05]  /*01c0*/  IMAD R7, R0, R2, R7 ;  /* 0x0000000200077224 */ /* 0x000fca00078e0207 */
[----:B------:R-:W-:-:S13]  /*01d0*/  ISETP.GE.U32.AND P0, PT, R7, R0, PT ;  /* 0x000000000700720c */ /* 0x000fda0003f06070 */
[----:B------:R-:W-:Y:S01]  /*01e0*/  @P0 IADD3 R7, PT, PT, R7, -R0, RZ ;  /* 0x8000000007070210 */ /* 0x000fe20007ffe0ff */
[----:B------:R-:W-:-:S03]  /*01f0*/  @P0 VIADD R9, R9, 0x1 ;  /* 0x0000000109090836 */ /* 0x000fc60000000000 */
[-C--:B------:R-:W-:Y:S02]  /*0200*/  ISETP.GE.U32.AND P1, PT, R7, R0.reuse, PT ;  /* 0x000000000700720c */ /* 0x080fe40003f26070 */
[----:B------:R-:W-:-:S04]  /*0210*/  IADD3 R7, PT, PT, R5, R0, RZ ;  /* 0x0000000005077210 */ /* 0x000fc80007ffe0ff */
[----:B------:R-:W-:-:S07]  /*0220*/  IADD3 R6, PT, PT, R7, R0, RZ ;  /* 0x0000000007067210 */ /* 0x000fce0007ffe0ff */
[----:B------:R-:W-:Y:S01]  /*0230*/  @P1 VIADD R9, R9, 0x1 ;  /* 0x0000000109091836 */ /* 0x000fe20000000000 */
[----:B------:R-:W-:-:S05]  /*0240*/  @!P2 LOP3.LUT R9, RZ, R0, RZ, 0x33, !PT ;  /* 0x00000000ff09a212 */ /* 0x000fca00078e33ff */
[----:B------:R-:W-:Y:S02]  /*0250*/  IMAD.IADD R2, R4, 0x1, R9 ;  /* 0x0000000104027824 */ /* 0x000fe400078e0209 */
[----:B------:R-:W-:-:S03]  /*0260*/  IMAD.MOV.U32 R4, RZ, RZ, R10 ;  /* 0x000000ffff047224 */ /* 0x000fc600078e000a */
[----:B--23--:R-:W-:-:S07]  /*0270*/  LOP3.LUT R8, R2, 0x3, RZ, 0xc0, !PT ;  /* 0x0000000302087812 */ /* 0x00cfce00078ec0ff */
.L_x_6:
[----:B0-----:R-:W0:Y:S01]  /*0280*/  LDC R9, c[0x0][0x398] ;  /* 0x0000e600ff097b82 */ /* 0x001e220000000800 */
[----:B------:R-:W-:Y:S01]  /*0290*/  BSSY.RECONVERGENT B0, `(.L_x_1) ;  /* 0x000005e000007945 */ /* 0x000fe20003800200 */
[----:B0-----:R-:W-:-:S13]  /*02a0*/  ISETP.GE.U32.AND P0, PT, R3, R9, PT ;  /* 0x000000090300720c */ /* 0x001fda0003f06070 */
[----:B-123--:R-:W-:Y:S05]  /*02b0*/  @P0 BRA `(.L_x_2) ;  /* 0x00000004006c0947 */ /* 0x00efea0003800000 */
[----:B------:R-:W-:Y:S01]  /*02c0*/  ISETP.NE.AND P0, PT, R8, 0x3, PT ;  /* 0x000000030800780c */ /* 0x000fe20003f05270 */
[----:B------:R-:W-:Y:S01]  /*02d0*/  BSSY.RECONVERGENT B1, `(.L_x_3) ;  /* 0x000002a000017945 */ /* 0x000fe20003800200 */
[----:B------:R-:W-:-:S11]  /*02e0*/  IMAD.MOV.U32 R26, RZ, RZ, R3 ;  /* 0x000000ffff1a7224 */ /* 0x000fd600078e0003 */
[----:B------:R-:W-:Y:S05]  /*02f0*/  @!P0 BRA `(.L_x_4) ;  /* 0x00000000009c8947 */ /* 0x000fea0003800000 */
[----:B------:R-:W0:Y:S01]  /*0300*/  LDC.64 R12, c[0x0][0x380] ;  /* 0x0000e000ff0c7b82 */ /* 0x000e220000000a00 */
[----:B------:R-:W-:-:S07]  /*0310*/  IMAD R17, R4, R9, R3 ;  /* 0x0000000904117224 */ /* 0x000fce00078e0203 */
[----:B------:R-:W1:Y:S08]  /*0320*/  LDC.64 R14, c[0x0][0x388] ;  /* 0x0000e200ff0e7b82 */ /* 0x000e700000000a00 */
[----:B------:R-:W2:Y:S01]  /*0330*/  LDC.64 R10, c[0x0][0x390] ;  /* 0x0000e400ff0a7b82 */ /* 0x000ea20000000a00 */
[----:B0-----:R-:W-:-:S05]  /*0340*/  IMAD.WIDE R12, R17, 0x4, R12 ;  /* 0x00000004110c7825 */ /* 0x001fca00078e020c */
[----:B------:R-:W3:Y:S01]  /*0350*/  LDG.E R16, desc[UR6][R12.64] ;  /* 0x000000060c107981 */ /* 0x000ee2000c1e1900 */
[----:B-1----:R-:W-:-:S05]  /*0360*/  IMAD.WIDE R14, R17, 0x4, R14 ;  /* 0x00000004110e7825 */ /* 0x002fca00078e020e */
[----:B------:R-:W3:Y:S01]  /*0370*/  LDG.E R19, desc[UR6][R14.64] ;  /* 0x000000060e137981 */ /* 0x000ee2000c1e1900 */
[----:B--2---:R-:W-:Y:S01]  /*0380*/  IMAD.WIDE R10, R17, 0x4, R10 ;  /* 0x00000004110a7825 */ /* 0x004fe200078e020a */
[----:B------:R-:W-:-:S03]  /*0390*/  ISETP.NE.AND P0, PT, R8, RZ, PT ;  /* 0x000000ff0800720c */ /* 0x000fc60003f05270 */
[----:B------:R-:W-:Y:S02]  /*03a0*/  IMAD.MOV.U32 R26, RZ, RZ, R5 ;  /* 0x000000ffff1a7224 */ /* 0x000fe400078e0005 */
[----:B---3--:R-:W-:-:S05]  /*03b0*/  FADD R19, R16, R19 ;  /* 0x0000001310137221 */ /* 0x008fca0000000000 */
[----:B------:R0:W-:Y:S03]  /*03c0*/  STG.E desc[UR6][R10.64], R19 ;  /* 0x000000130a007986 */ /* 0x0001e6000c101906 */
[----:B------:R-:W-:Y:S05]  /*03d0*/  @!P0 BRA `(.L_x_4) ;  /* 0x0000000000648947 */ /* 0x000fea0003800000 */
[----:B------:R-:W-:-:S04]  /*03e0*/  SHF.L.U32 R17, R0, 0x2, RZ ;  /* 0x0000000200117819 */ /* 0x000fc800000006ff */
[-C--:B------:R-:W-:Y:S02]  /*03f0*/  IADD3 R12, P0, PT, R12, R17.reuse, RZ ;  /* 0x000000110c0c7210 */ /* 0x080fe40007f1e0ff */
[----:B------:R-:W-:-:S03]  /*0400*/  IADD3 R14, P1, PT, R14, R17, RZ ;  /* 0x000000110e0e7210 */ /* 0x000fc60007f3e0ff */
[----:B------:R-:W-:Y:S02]  /*0410*/  IMAD.X R13, RZ, RZ, R13, P0 ;  /* 0x000000ffff0d7224 */ /* 0x000fe400000e060d */
[----:B------:R-:W-:-:S03]  /*0420*/  IMAD.X R15, RZ, RZ, R15, P1 ;  /* 0x000000ffff0f7224 */ /* 0x000fc600008e060f */
[----:B------:R-:W2:Y:S04]  /*0430*/  LDG.E R16, desc[UR6][R12.64] ;  /* 0x000000060c107981 */ /* 0x000ea8000c1e1900 */
[----:B0-----:R-:W2:Y:S01]  /*0440*/  LDG.E R19, desc[UR6][R14.64] ;  /* 0x000000060e137981 */ /* 0x001ea2000c1e1900 */
[----:B------:R-:W-:Y:S01]  /*0450*/  IADD3 R10, P0, PT, R10, R17, RZ ;  /* 0x000000110a0a7210 */ /* 0x000fe20007f1e0ff */
[----:B------:R-:W-:-:S03]  /*0460*/  IMAD.MOV.U32 R26, RZ, RZ, R7 ;  /* 0x000000ffff1a7224 */ /* 0x000fc600078e0007 */
[----:B------:R-:W-:Y:S02]  /*0470*/  IADD3.X R11, PT, PT, RZ, R11, RZ, P0, !PT ;  /* 0x0000000bff0b7210 */ /* 0x000fe400007fe4ff */
[----:B------:R-:W-:Y:S01]  /*0480*/  ISETP.NE.AND P0, PT, R8, 0x1, PT ;  /* 0x000000010800780c */ /* 0x000fe20003f05270 */
[----:B--2---:R-:W-:-:S05]  /*0490*/  FADD R19, R16, R19 ;  /* 0x0000001310137221 */ /* 0x004fca0000000000 */
[----:B------:R1:W-:Y:S07]  /*04a0*/  STG.E desc[UR6][R10.64], R19 ;  /* 0x000000130a007986 */ /* 0x0003ee000c101906 */
[----:B------:R-:W-:Y:S05]  /*04b0*/  @!P0 BRA `(.L_x_4) ;  /* 0x00000000002c8947 */ /* 0x000fea0003800000 */
[C---:B------:R-:W-:Y:S02]  /*04c0*/  IADD3 R12, P0, PT, R17.reuse, R12, RZ ;  /* 0x0000000c110c7210 */ /* 0x040fe40007f1e0ff */
[----:B------:R-:W-:-:S03]  /*04d0*/  IADD3 R14, P1, PT, R17, R14, RZ ;  /* 0x0000000e110e7210 */ /* 0x000fc60007f3e0ff */
[----:B------:R-:W-:Y:S01]  /*04e0*/  IMAD.X R13, RZ, RZ, R13, P0 ;  /* 0x000000ffff0d7224 */ /* 0x000fe200000e060d */
[----:B------:R-:W-:-:S04]  /*04f0*/  IADD3.X R15, PT, PT, RZ, R15, RZ, P1, !PT ;  /* 0x0000000fff0f7210 */ /* 0x000fc80000ffe4ff */
[----:B------:R-:W2:Y:S04]  /*0500*/  LDG.E R12, desc[UR6][R12.64] ;  /* 0x000000060c0c7981 */ /* 0x000ea8000c1e1900 */
[----:B------:R-:W2:Y:S01]  /*0510*/  LDG.E R15, desc[UR6][R14.64] ;  /* 0x000000060e0f7981 */ /* 0x000ea2000c1e1900 */
[----:B-1----:R-:W-:Y:S01]  /*0520*/  IADD3 R10, P0, PT, R17, R10, RZ ;  /* 0x0000000a110a7210 */ /* 0x002fe20007f1e0ff */
[----:B------:R-:W-:-:S04]  /*0530*/  IMAD.MOV.U32 R26, RZ, RZ, R6 ;  /* 0x000000ffff1a7224 */ /* 0x000fc800078e0006 */
[----:B------:R-:W-:Y:S02]  /*0540*/  IMAD.X R11, RZ, RZ, R11, P0 ;  /* 0x000000ffff0b7224 */ /* 0x000fe400000e060b */
[----:B--2---:R-:W-:-:S05]  /*0550*/  FADD R17, R12, R15 ;  /* 0x0000000f0c117221 */ /* 0x004fca0000000000 */
[----:B------:R2:W-:Y:S02]  /*0560*/  STG.E desc[UR6][R10.64], R17 ;  /* 0x000000110a007986 */ /* 0x0005e4000c101906 */
.L_x_4:
[----:B------:R-:W-:Y:S05]  /*0570*/  BSYNC.RECONVERGENT B1 ;  /* 0x0000000000017941 */ /* 0x000fea0003800200 */
.L_x_3:
[----:B------:R-:W-:-:S13]  /*0580*/  ISETP.GE.U32.AND P0, PT, R2, 0x3, PT ;  /* 0x000000030200780c */ /* 0x000fda0003f06070 */
[----:B------:R-:W-:Y:S05]  /*0590*/  @!P0 BRA `(.L_x_2) ;  /* 0x0000000000b48947 */ /* 0x000fea0003800000 */
[----:B012---:R-:W0:Y:S01]  /*05a0*/  LDC.64 R10, c[0x0][0x390] ;  /* 0x0000e400ff0a7b82 */ /* 0x007e220000000a00 */
[----:B------:R-:W-:-:S07]  /*05b0*/  SHF.L.U32 R27, R0, 0x2, RZ ;  /* 0x00000002001b7819 */ /* 0x000fce00000006ff */
[----:B------:R-:W1:Y:S08]  /*05c0*/  LDC.64 R12, c[0x0][0x380] ;  /* 0x0000e000ff0c7b82 */ /* 0x000e700000000a00 */
[----:B------:R-:W2:Y:S02]  /*05d0*/  LDC.64 R14, c[0x0][0x388] ;  /* 0x0000e200ff0e7b82 */ /* 0x000ea40000000a00 */
.L_x_5:
[----:B------:R-:W-:-:S04]  /*05e0*/  IMAD R29, R4, R9, R26 ;  /* 0x00000009041d7224 */ /* 0x000fc800078e021a */
[----:B-1-3--:R-:W-:-:S04]  /*05f0*/  IMAD.WIDE R20, R29, 0x4, R12 ;  /* 0x000000041d147825 */ /* 0x00afc800078e020c */
[----:B--2---:R-:W-:Y:S01]  /*0600*/  IMAD.WIDE R18, R29, 0x4, R14 ;  /* 0x000000041d127825 */ /* 0x004fe200078e020e */
[----:B------:R-:W2:Y:S04]  /*0610*/  LDG.E R16, desc[UR6][R20.64] ;  /* 0x0000000614107981 */ /* 0x000ea8000c1e1900 */
[----:B------:R-:W2:Y:S01]  /*0620*/  LDG.E R17, desc[UR6][R18.64] ;  /* 0x0000000612117981 */ /* 0x000ea2000c1e1900 */
[----:B------:R-:W-:Y:S01]  /*0630*/  IADD3 R24, P0, PT, R27, R20, RZ ;  /* 0x000000141b187210 */ /* 0x000fe20007f1e0ff */
[----:B0-----:R-:W-:-:S04]  /*0640*/  IMAD.WIDE R28, R29, 0x4, R10 ;  /* 0x000000041d1c7825 */ /* 0x001fc800078e020a */
[----:B------:R-:W-:Y:S02]  /*0650*/  IMAD.X R25, RZ, RZ, R21, P0 ;  /* 0x000000ffff197224 */ /* 0x000fe400000e0615 */
[----:B--2---:R-:W-:Y:S01]  /*0660*/  FADD R23, R16, R17 ;  /* 0x0000001110177221 */ /* 0x004fe20000000000 */
[----:B------:R-:W-:-:S04]  /*0670*/  IADD3 R16, P0, PT, R27, R18, RZ ;  /* 0x000000121b107210 */ /* 0x000fc80007f1e0ff */
[----:B------:R0:W-:Y:S01]  /*0680*/  STG.E desc[UR6][R28.64], R23 ;  /* 0x000000171c007986 */ /* 0x0001e2000c101906 */
[----:B------:R-:W-:-:S03]  /*0690*/  IMAD.X R17, RZ, RZ, R19, P0 ;  /* 0x000000ffff117224 */ /* 0x000fc600000e0613 */
[----:B------:R-:W2:Y:S04]  /*06a0*/  LDG.E R18, desc[UR6][R24.64] ;  /* 0x0000000618127981 */ /* 0x000ea8000c1e1900 */
[----:B------:R-:W2:Y:S01]  /*06b0*/  LDG.E R19, desc[UR6][R16.64] ;  /* 0x0000000610137981 */ /* 0x000ea2000c1e1900 */
[----:B------:R-:W-:-:S04]  /*06c0*/  IADD3 R22, P0, PT, R27, R28, RZ ;  /* 0x0000001c1b167210 */ /* 0x000fc80007f1e0ff */
[----:B0-----:R-:W-:Y:S02]  /*06d0*/  IADD3.X R23, PT, PT, RZ, R29, RZ, P0, !PT ;  /* 0x0000001dff177210 */ /* 0x001fe400007fe4ff */
[----:B------:R-:W-:-:S05]  /*06e0*/  IADD3 R20, P0, PT, R27, R24, RZ ;  /* 0x000000181b147210 */ /* 0x000fca0007f1e0ff */
[----:B------:R-:W-:Y:S02]  /*06f0*/  IMAD.X R21, RZ, RZ, R25, P0 ;  /* 0x000000ffff157224 */ /* 0x000fe400000e0619 */
[----:B--2---:R-:W-:Y:S01]  /*0700*/  FADD R29, R18, R19 ;  /* 0x00000013121d7221 */ /* 0x004fe20000000000 */
[----:B------:R-:W-:-:S04]  /*0710*/  IADD3 R18, P1, PT, R27, R16, RZ ;  /* 0x000000101b127210 */ /* 0x000fc80007f3e0ff */
[----:B------:R0:W-:Y:S01]  /*0720*/  STG.E desc[UR6][R22.64], R29 ;  /* 0x0000001d16007986 */ /* 0x0001e2000c101906 */
[----:B------:R-:W-:-:S03]  /*0730*/  IMAD.X R19, RZ, RZ, R17, P1 ;  /* 0x000000ffff137224 */ /* 0x000fc600008e0611 */
[----:B------:R-:W2:Y:S04]  /*0740*/  LDG.E R28, desc[UR6][R20.64] ;  /* 0x00000006141c7981 */ /* 0x000ea8000c1e1900 */
[----:B------:R-:W2:Y:S01]  /*0750*/  LDG.E R25, desc[UR6][R18.64] ;  /* 0x0000000612197981 */ /* 0x000ea2000c1e1900 */
[C---:B------:R-:W-:Y:S02]  /*0760*/  IADD3 R16, P0, PT, R27.reuse, R22, RZ ;  /* 0x000000161b107210 */ /* 0x040fe40007f1e0ff */
[C---:B------:R-:W-:Y:S02]  /*0770*/  IADD3 R24, P1, PT, R27.reuse, R18, RZ ;  /* 0x000000121b187210 */ /* 0x040fe40007f3e0ff */
[----:B------:R-:W-:Y:S02]  /*0780*/  IADD3.X R17, PT, PT, RZ, R23, RZ, P0, !PT ;  /* 0x00000017ff117210 */ /* 0x000fe400007fe4ff */
[----:B0-----:R-:W-:-:S05]  /*0790*/  IADD3 R22, P0, PT, R27, R20, RZ ;  /* 0x000000141b167210 */ /* 0x001fca0007f1e0ff */
[----:B------:R-:W-:Y:S02]  /*07a0*/  IMAD.X R23, RZ, RZ, R21, P0 ;  /* 0x000000ffff177224 */ /* 0x000fe400000e0615 */
[----:B--2---:R-:W-:Y:S01]  /*07b0*/  FADD R28, R28, R25 ;  /* 0x000000191c1c7221 */ /* 0x004fe20000000000 */
[----:B------:R-:W-:-:S04]  /*07c0*/  IMAD.X R25, RZ, RZ, R19, P1 ;  /* 0x000000ffff197224 */ /* 0x000fc800008e0613 */
[----:B------:R3:W-:Y:S04]  /*07d0*/  STG.E desc[UR6][R16.64], R28 ;  /* 0x0000001c10007986 */ /* 0x0007e8000c101906 */
[----:B------:R-:W2:Y:S04]  /*07e0*/  LDG.E R22, desc[UR6][R22.64] ;  /* 0x0000000616167981 */ /* 0x000ea8000c1e1900 */
[----:B------:R-:W2:Y:S01]  /*07f0*/  LDG.E R25, desc[UR6][R24.64] ;  /* 0x0000000618197981 */ /* 0x000ea2000c1e1900 */
[C---:B------:R-:W-:Y:S01]  /*0800*/  IADD3 R18, P0, PT, R27.reuse, R16, RZ ;  /* 0x000000101b127210 */ /* 0x040fe20007f1e0ff */
[----:B------:R-:W-:-:S03]  /*0810*/  IMAD.IADD R26, R27, 0x1, R26 ;  /* 0x000000011b1a7824 */ /* 0x000fc600078e021a */
[----:B------:R-:W-:Y:S02]  /*0820*/  IADD3.X R19, PT, PT, RZ, R17, RZ, P0, !PT ;  /* 0x00000011ff137210 */ /* 0x000fe400007fe4ff */
[----:B------:R-:W-:Y:S01]  /*0830*/  ISETP.GE.AND P0, PT, R26, R9, PT ;  /* 0x000000091a00720c */ /* 0x000fe20003f06270 */
[----:B--2---:R-:W-:-:S05]  /*0840*/  FADD R21, R22, R25 ;  /* 0x0000001916157221 */ /* 0x004fca0000000000 */
[----:B------:R3:W-:Y:S07]  /*0850*/  STG.E desc[UR6][R18.64], R21 ;  /* 0x0000001512007986 */ /* 0x0007ee000c101906 */
[----:B------:R-:W-:Y:S05]  /*0860*/  @!P0 BRA `(.L_x_5) ;  /* 0xfffffffc005c8947 */ /* 0x000fea000383ffff */
.L_x_2:
[----:B------:R-:W-:Y:S05]  /*0870*/  BSYNC.RECONVERGENT B0 ;  /* 0x0000000000007941 */ /* 0x000fea0003800200 */
.L_x_1:
[----:B------:R-:W-:-:S04]  /*0880*/  IADD3 R4, PT, PT, R4, UR4, RZ ;  /* 0x0000000404047c10 */ /* 0x000fc8000fffe0ff */
[----:B------:R-:W-:-:S13]  /*0890*/  ISETP.GE.AND P0, PT, R4, R9, PT ;  /* 0x000000090400720c */ /* 0x000fda0003f06270 */
[----:B------:R-:W-:Y:S05]  /*08a0*/  @!P0 BRA `(.L_x_6) ;  /* 0xfffffff800748947 */ /* 0x000fea000383ffff */
[----:B------:R-:W-:Y:S05]  /*08b0*/  EXIT ;  /* 0x000000000000794d */ /* 0x000fea0003800000 */
.L_x_7:
        /* <DEDUP_REMOVED lines=12> */
.L_x_16:


//--------------------- .text._Z24matrix_add_single_threadPfS_S_i --------------------------
	.section	.text._Z24matrix_add_single_threadPfS_S_i,"ax",@progbits
	.align	128
        .global         _Z24matrix_add_single_threadPfS_S_i
        .type           _Z24matrix_add_single_threadPfS_S_i,@function
        .size           _Z24matrix_add_single_threadPfS_S_i,(.L_x_17 - _Z24matrix_add_single_threadPfS_S_i)
        .other          _Z24matrix_add_single_threadPfS_S_i,@"STO_CUDA_ENTRY STV_DEFAULT"
_Z24matrix_add_single_threadPfS_S_i:
.text._Z24matrix_add_single_threadPfS_S_i:
[----:B------:R-:W-:Y:S01]  /*0000*/  LDC R1, c[0x0][0x37c] ;  /* 0x0000df00ff017b82 */ /* 0x000fe20000000800 */
[----:B------:R-:W0:Y:S07]  /*0010*/  S2R R0, SR_CTAID.Y ;  /* 0x0000000000007919 */ /* 0x000e2e0000002600 */
[----:B------:R-:W0:Y:S01]  /*0020*/  S2UR UR4, SR_CTAID.X ;  /* 0x00000000000479c3 */ /* 0x000e220000002500 */
[----:B------:R-:W0:Y:S01]  /*0030*/  S2R R3, SR_TID.X ;  /* 0x0000000000037919 */ /* 0x000e220000002100 */
[----:B------:R-:W1:Y:S06]  /*0040*/  S2R R5, SR_TID.Y ;  /* 0x0000000000057919 */ /* 0x000e6c0000002200 */
[----:B------:R-:W2:Y:S01]  /*0050*/  LDC R2, c[0x0][0x398] ;  /* 0x0000e600ff027b82 */ /* 0x000ea20000000800 */
[----:B0-----:R-:W-:-:S04]  /*0060*/  LOP3.LUT R0, R3, UR4, R0, 0xfe, !PT ;  /* 0x0000000403007c12 */ /* 0x001fc8000f8efe00 */
[----:B-1----:R-:W-:-:S04]  /*0070*/  LOP3.LUT P0, RZ, R0, R5, RZ, 0xfc, !PT ;  /* 0x0000000500ff7212 */ /* 0x002fc8000780fcff */
[----:B--2---:R-:W-:-:S13]  /*0080*/  ISETP.LT.OR P0, PT, R2, 0x1, P0 ;  /* 0x000000010200780c */ /* 0x004fda0000701670 */
[----:B------:R-:W-:Y:S05]  /*0090*/  @P0 EXIT ;  /* 0x000000000000094d */ /* 0x000fea0003800000 */
[----:B------:R-:W0:Y:S01]  /*00a0*/  LDCU.128 UR12, c[0x0][0x380] ;  /* 0x00007000ff0c77ac */ /* 0x000e220008000c00 */
[C---:B------:R-:W-:Y:S02]  /*00b0*/  LOP3.LUT R12, R2.reuse, 0xf, RZ, 0xc0, !PT ;  /* 0x0000000f020c7812 */ /* 0x040fe400078ec0ff */
[----:B------:R-:W-:Y:S01]  /*00c0*/  LOP3.LUT R13, R2, 0x7, RZ, 0xc0, !PT ;  /* 0x00000007020d7812 */ /* 0x000fe200078ec0ff */
[----:B------:R-:W1:Y:S02]  /*00d0*/  LDCU.64 UR16, c[0x0][0x358] ;  /* 0x00006b00ff1077ac */ /* 0x000e640008000a00 */
[----:B------:R-:W-:Y:S02]  /*00e0*/  VIADD R0, R12, 0xffffffff ;  /* 0xffffffff0c007836 */ /* 0x000fe40000000000 */
[----:B------:R-:W-:Y:S01]  /*00f0*/  VIADD R3, R13, 0xffffffff ;  /* 0xffffffff0d037836 */ /* 0x000fe20000000000 */
[----:B------:R-:W-:Y:S02]  /*0100*/  UMOV UR4, URZ ;  /* 0x000000ff00047c82 */ /* 0x000fe40008000000 */
[----:B------:R-:W-:-:S02]  /*0110*/  ISETP.GE.U32.AND P0, PT, R0, 0x7, PT ;  /* 0x000000070000780c */ /* 0x000fc40003f06070 */
[C---:B------:R-:W-:Y:S02]  /*0120*/  LOP3.LUT R0, R2.reuse, 0x7ffffff0, RZ, 0xc0, !PT ;  /* 0x7ffffff002007812 */ /* 0x040fe400078ec0ff */
[----:B------:R-:W-:Y:S02]  /*0130*/  ISETP.GE.U32.AND P1, PT, R3, 0x3, PT ;  /* 0x000000030300780c */ /* 0x000fe40003f26070 */
[----:B------:R-:W-:Y:S01]  /*0140*/  LOP3.LUT R2, R2, 0x3, RZ, 0xc0, !PT ;  /* 0x0000000302027812 */ /* 0x000fe200078ec0ff */
[----:B0-----:R-:W-:Y:S01]  /*0150*/  UIADD3 UR11, UP0, UPT, UR14, 0x20, URZ ;  /* 0x000000200e0b7890 */ /* 0x001fe2000ff1e0ff */
[----:B------:R-:W-:Y:S01]  /*0160*/  IADD3 R3, PT, PT, -R0, RZ, RZ ;  /* 0x000000ff00037210 */ /* 0x000fe20007ffe1ff */
[----:B------:R-:W-:Y:S02]  /*0170*/  UIADD3 UR5, UP1, UPT, UR12, 0x20, URZ ;  /* 0x000000200c057890 */ /* 0x000fe4000ff3e0ff */
[----:B------:R-:W-:Y:S02]  /*0180*/  UIADD3.X UR12, UPT, UPT, URZ, UR15, URZ, UP0, !UPT ;  /* 0x0000000fff0c7290 */ /* 0x000fe400087fe4ff */
[----:B-1----:R-:W-:-:S12]  /*0190*/  UIADD3.X UR10, UPT, UPT, URZ, UR13, URZ, UP1, !UPT ;  /* 0x0000000dff0a7290 */ /* 0x002fd80008ffe4ff */
.L_x_13:
[----:B0-----:R-:W0:Y:S01]  /*01a0*/  LDCU UR6, c[0x0][0x398] ;  /* 0x00007300ff0677ac */ /* 0x001e220008000800 */
[----:B----4-:R-:W-:Y:S01]  /*01b0*/  IMAD.MOV.U32 R4, RZ, RZ, RZ ;  /* 0x000000ffff047224 */ /* 0x010fe200078e00ff */
[----:B0-----:R-:W-:Y:S02]  /*01c0*/  UISETP.GE.U32.AND UP1, UPT, UR6, 0x10, UPT ;  /* 0x000000100600788c */ /* 0x001fe4000bf26070 */
[----:B------:R-:W-:Y:S02]  /*01d0*/  UIMAD UR18, UR4, UR6, URZ ;  /* 0x00000006041272a4 */ /* 0x000fe4000f8e02ff */
[----:B------:R-:W-:-:S04]  /*01e0*/  UIADD3 UR4, UPT, UPT, UR4, 0x1, URZ ;  /* 0x0000000104047890 */ /* 0x000fc8000fffe0ff */
[----:B------:R-:W-:Y:S01]  /*01f0*/  UISETP.NE.AND UP0, UPT, UR4, UR6, UPT ;  /* 0x000000060400728c */ /* 0x000fe2000bf05270 */
[----:B-123--:R-:W-:Y:S10]  /*0200*/  BRA.U !UP1, `(.L_x_8) ;  /* 0x0000000509887547 */ /* 0x00eff4000b800000 */
[----:B------:R-:W0:Y:S01]  /*0210*/  LDCU.64 UR8, c[0x0][0x390] ;  /* 0x00007200ff0877ac */ /* 0x000e220008000a00 */
[----:B------:R-:W-:Y:S01]  /*0220*/  MOV R10, R3 ;  /* 0x00000003000a7202 */ /* 0x000fe20000000f00 */
[----:B------:R-:W-:Y:S01]  /*0230*/  UMOV UR6, UR11 ;  /* 0x0000000b00067c82 */ /* 0x000fe20008000000 */
[----:B------:R-:W-:Y:S02]  /*0240*/  UMOV UR7, UR12 ;  /* 0x0000000c00077c82 */ /* 0x000fe40008000000 */
[----:B------:R-:W-:-:S06]  /*0250*/  UIMAD.WIDE.U32 UR14, UR18, 0x4, UR6 ;  /* 0x00000004120e78a5 */ /* 0x000fcc000f8e0006 */
[----:B------:R-:W-:Y:S01]  /*0260*/  MOV R4, UR14 ;  /* 0x0000000e00047c02 */ /* 0x000fe20008000f00 */
[----:B------:R-:W-:-:S03]  /*0270*/  IMAD.U32 R5, RZ, RZ, UR15 ;  /* 0x0000000fff057e24 */ /* 0x000fc6000f8e00ff */
[----:B------:R-:W-:Y:S01]  /*0280*/  MOV R11, R4 ;  /* 0x00000004000b7202 */ /* 0x000fe20000000f00 */
[----:B0-----:R-:W-:-:S03]  /*0290*/  UIMAD.WIDE.U32 UR6, UR18, 0x4, UR8 ;  /* 0x00000004120678a5 */ /* 0x001fc6000f8e0008 */
[----:B------:R-:W-:Y:S01]  /*02a0*/  UMOV UR8, UR5 ;  /* 0x0000000500087c82 */ /* 0x000fe20008000000 */
[----:B------:R-:W-:Y:S01]  /*02b0*/  UMOV UR9, UR10 ;  /* 0x0000000a00097c82 */ /* 0x000fe20008000000 */
[----:B------:R-:W-:Y:S02]  /*02c0*/  UIADD3 UR13, UP1, UPT, UR6, 0x20, URZ ;  /* 0x00000020060d7890 */ /* 0x000fe4000ff3e0ff */
[----:B------:R-:W-:Y:S02]  /*02d0*/  UIMAD.WIDE.U32 UR8, UR18, 0x4, UR8 ;  /* 0x00000004120878a5 */ /* 0x000fe4000f8e0008 */
[----:B------:R-:W-:Y:S02]  /*02e0*/  UIADD3.X UR6, UPT, UPT, URZ, UR7, URZ, UP1, !UPT ;  /* 0x00000007ff067290 */ /* 0x000fe40008ffe4ff */
[----:B------:R-:W-:Y:S02]  /*02f0*/  IMAD.U32 R14, RZ, RZ, UR13 ;  /* 0x0000000dff0e7e24 */ /* 0x000fe4000f8e00ff */
[----:B------:R-:W-:Y:S01]  /*0300*/  MOV R9, UR9 ;  /* 0x0000000900097c02 */ /* 0x000fe20008000f00 */
[----:B------:R-:W-:Y:S01]  /*0310*/  IMAD.U32 R6, RZ, RZ, UR8 ;  /* 0x00000008ff067e24 */ /* 0x000fe2000f8e00ff */
[----:B------:R-:W-:Y:S01]  /*0320*/  MOV R7, UR9 ;  /* 0x0000000900077c02 */ /* 0x000fe20008000f00 */
[----:B------:R-:W-:Y:S01]  /*0330*/  IMAD.U32 R8, RZ, RZ, UR8 ;  /* 0x00000008ff087e24 */ /* 0x000fe2000f8e00ff */
[----:B------:R-:W-:Y:S01]  /*0340*/  MOV R15, UR6 ;  /* 0x00000006000f7c02 */ /* 0x000fe20008000f00 */
[----:B------:R-:W-:-:S07]  /*0350*/  IMAD.MOV.U32 R7, RZ, RZ, R9 ;  /* 0x000000ffff077224 */ /* 0x000fce00078e0009 */
.L_x_9:
[----:B------:R-:W-:Y:S01]  /*0360*/  IMAD.MOV.U32 R4, RZ, RZ, R11 ;  /* 0x000000ffff047224 */ /* 0x000fe200078e000b */
[----:B--2---:R-:W2:Y:S04]  /*0370*/  LDG.E R8, desc[UR16][R6.64+-0x20] ;  /* 0xffffe01006087981 */ /* 0x004ea8000c1e1900 */
[----:B------:R-:W2:Y:S02]  /*0380*/  LDG.E R9, desc[UR16][R4.64+-0x20] ;  /* 0xffffe01004097981 */ /* 0x000ea4000c1e1900 */
[----:B--2---:R-:W-:Y:S01]  /*0390*/  FADD R11, R8, R9 ;  /* 0x00000009080b7221 */ /* 0x004fe20000000000 */
[----:B------:R-:W-:Y:S01]  /*03a0*/  MOV R8, R14 ;  /* 0x0000000e00087202 */ /* 0x000fe20000000f00 */
[----:B------:R-:W-:-:S05]  /*03b0*/  IMAD.MOV.U32 R9, RZ, RZ, R15 ;  /* 0x000000ffff097224 */ /* 0x000fca00078e000f */
[----:B------:R0:W-:Y:S04]  /*03c0*/  STG.E desc[UR16][R8.64+-0x20], R11 ;  /* 0xffffe00b08007986 */ /* 0x0001e8000c101910 */
[----:B------:R-:W2:Y:S04]  /*03d0*/  LDG.E R14, desc[UR16][R6.64+-0x1c] ;  /* 0xffffe410060e7981 */ /* 0x000ea8000c1e1900 */
[----:B------:R-:W2:Y:S02]  /*03e0*/  LDG.E R15, desc[UR16][R4.64+-0x1c] ;  /* 0xffffe410040f7981 */ /* 0x000ea4000c1e1900 */
[----:B--2---:R-:W-:-:S05]  /*03f0*/  FADD R15, R14, R15 ;  /* 0x0000000f0e0f7221 */ /* 0x004fca0000000000 */
[----:B------:R1:W-:Y:S04]  /*0400*/  STG.E desc[UR16][R8.64+-0x1c], R15 ;  /* 0xffffe40f08007986 */ /* 0x0003e8000c101910 */
[----:B------:R-:W2:Y:S04]  /*0410*/  LDG.E R14, desc[UR16][R6.64+-0x18] ;  /* 0xffffe810060e7981 */ /* 0x000ea8000c1e1900 */
[----:B------:R-:W2:Y:S02]  /*0420*/  LDG.E R17, desc[UR16][R4.64+-0x18] ;  /* 0xffffe81004117981 */ /* 0x000ea4000c1e1900 */
[----:B--2---:R-:W-:-:S05]  /*0430*/  FADD R17, R14, R17 ;  /* 0x000000110e117221 */ /* 0x004fca0000000000 */
[----:B------:R2:W-:Y:S04]  /*0440*/  STG.E desc[UR16][R8.64+-0x18], R17 ;  /* 0xffffe81108007986 */ /* 0x0005e8000c101910 */
[----:B------:R-:W3:Y:S04]  /*0450*/  LDG.E R14, desc[UR16][R6.64+-0x14] ;  /* 0xffffec10060e7981 */ /* 0x000ee8000c1e1900 */
[----:B------:R-:W3:Y:S02]  /*0460*/  LDG.E R19, desc[UR16][R4.64+-0x14] ;  /* 0xffffec1004137981 */ /* 0x000ee4000c1e1900 */
[----:B---3--:R-:W-:-:S05]  /*0470*/  FADD R19, R14, R19 ;  /* 0x000000130e137221 */ /* 0x008fca0000000000 */
[----:B------:R3:W-:Y:S04]  /*0480*/  STG.E desc[UR16][R8.64+-0x14], R19 ;  /* 0xffffec1308007986 */ /* 0x0007e8000c101910 */
[----:B0-----:R-:W4:Y:S04]  /*0490*/  LDG.E R11, desc[UR16][R6.64+-0x10] ;  /* 0xfffff010060b7981 */ /* 0x001f28000c1e1900 */
[----:B------:R-:W4:Y:S02]  /*04a0*/  LDG.E R14, desc[UR16][R4.64+-0x10] ;  /* 0xfffff010040e7981 */ /* 0x000f24000c1e1900 */
[----:B----4-:R-:W-:-:S05]  /*04b0*/  FADD R11, R11, R14 ;  /* 0x0000000e0b0b7221 */ /* 0x010fca0000000000 */
[----:B------:R0:W-:Y:S04]  /*04c0*/  STG.E desc[UR16][R8.64+-0x10], R11 ;  /* 0xfffff00b08007986 */ /* 0x0001e8000c101910 */
[----:B------:R-:W4:Y:S04]  /*04d0*/  LDG.E R14, desc[UR16][R6.64+-0xc] ;  /* 0xfffff410060e7981 */ /* 0x000f28000c1e1900 */
[----:B-1----:R-:W4:Y:S02]  /*04e0*/  LDG.E R15, desc[UR16][R4.64+-0xc] ;  /* 0xfffff410040f7981 */ /* 0x002f24000c1e1900 */
[----:B----4-:R-:W-:-:S05]  /*04f0*/  FADD R15, R14, R15 ;  /* 0x0000000f0e0f7221 */ /* 0x010fca0000000000 */
[----:B------:R1:W-:Y:S04]  /*0500*/  STG.E desc[UR16][R8.64+-0xc], R15 ;  /* 0xfffff40f08007986 */ /* 0x0003e8000c101910 */
[----:B------:R-:W4:Y:S04]  /*0510*/  LDG.E R14, desc[UR16][R6.64+-0x8] ;  /* 0xfffff810060e7981 */ /* 0x000f28000c1e1900 */
[----:B--2---:R-:W4:Y:S02]  /*0520*/  LDG.E R17, desc[UR16][R4.64+-0x8] ;  /* 0xfffff81004117981 */ /* 0x004f24000c1e1900 */
[----:B----4-:R-:W-:-:S05]  /*0530*/  FADD R17, R14, R17 ;  /* 0x000000110e117221 */ /* 0x010fca0000000000 */
[----:B------:R2:W-:Y:S04]  /*0540*/  STG.E desc[UR16][R8.64+-0x8], R17 ;  /* 0xfffff81108007986 */ /* 0x0005e8000c101910 */
[----:B------:R-:W4:Y:S04]  /*0550*/  LDG.E R14, desc[UR16][R6.64+-0x4] ;  /* 0xfffffc10060e7981 */ /* 0x000f28000c1e1900 */
[----:B---3--:R-:W4:Y:S02]  /*0560*/  LDG.E R19, desc[UR16][R4.64+-0x4] ;  /* 0xfffffc1004137981 */ /* 0x008f24000c1e1900 */
[----:B----4-:R-:W-:-:S05]  /*0570*/  FADD R19, R14, R19 ;  /* 0x000000130e137221 */ /* 0x010fca0000000000 */
        /* <DEDUP_REMOVED lines=26> */
[----:B--2---:R-:W4:Y:S01]  /*0720*/  LDG.E R17, desc[UR16][R4.64+0x18] ;  /* 0x0000181004117981 */ /* 0x004f22000c1e1900 */
[----:B------:R-:W-:Y:S01]  /*0730*/  IADD3 R10, PT, PT, R10, 0x10, RZ ;  /* 0x000000100a0a7810 */ /* 0x000fe20007ffe0ff */
[----:B----4-:R-:W-:-:S05]  /*0740*/  FADD R17, R14, R17 ;  /* 0x000000110e117221 */ /* 0x010fca0000000000 */
[----:B------:R2:W-:Y:S04]  /*0750*/  STG.E desc[UR16][R8.64+0x18], R17 ;  /* 0x0000181108007986 */ /* 0x0005e8000c101910 */
[----:B------:R4:W5:Y:S04]  /*0760*/  LDG.E R14, desc[UR16][R6.64+0x1c] ;  /* 0x00001c10060e7981 */ /* 0x000968000c1e1900 */
[----:B---3--:R3:W5:Y:S01]  /*0770*/  LDG.E R19, desc[UR16][R4.64+0x1c] ;  /* 0x00001c1004137981 */ /* 0x008762000c1e1900 */
[----:B------:R-:W-:Y:S02]  /*0780*/  ISETP.NE.AND P2, PT, R10, RZ, PT ;  /* 0x000000ff0a00720c */ /* 0x000fe40003f45270 */
[----:B0-----:R-:W-:-:S02]  /*0790*/  IADD3 R11, P4, PT, R4, 0x40, RZ ;  /* 0x00000040040b7810 */ /* 0x001fc40007f9e0ff */
[----:B----4-:R-:W-:Y:S02]  /*07a0*/  IADD3 R6, P5, PT, R6, 0x40, RZ ;  /* 0x0000004006067810 */ /* 0x010fe40007fbe0ff */
[----:B---3--:R-:W-:-:S03]  /*07b0*/  IADD3.X R5, PT, PT, RZ, R5, RZ, P4, !PT ;  /* 0x00000005ff057210 */ /* 0x008fc600027fe4ff */
[----:B------:R-:W-:Y:S02]  /*07c0*/  IMAD.X R7, RZ, RZ, R7, P5 ;  /* 0x000000ffff077224 */ /* 0x000fe400028e0607 */
[----:B-----5:R-:W-:Y:S01]  /*07d0*/  FADD R19, R14, R19 ;  /* 0x000000130e137221 */ /* 0x020fe20000000000 */
[----:B------:R-:W-:-:S04]  /*07e0*/  IADD3 R14, P3, PT, R8, 0x40, RZ ;  /* 0x00000040080e7810 */ /* 0x000fc80007f7e0ff */
[----:B------:R2:W-:Y:S01]  /*07f0*/  STG.E desc[UR16][R8.64+0x1c], R19 ;  /* 0x00001c1308007986 */ /* 0x0005e2000c101910 */
[----:B-1----:R-:W-:Y:S01]  /*0800*/  IMAD.X R15, RZ, RZ, R9, P3 ;  /* 0x000000ffff0f7224 */ /* 0x002fe200018e0609 */
[----:B------:R-:W-:Y:S07]  /*0810*/  @P2 BRA `(.L_x_9) ;  /* 0xfffffff800d02947 */ /* 0x000fee000383ffff */
[----:B------:R-:W-:-:S07]  /*0820*/  MOV R4, R0 ;  /* 0x0000000000047202 */ /* 0x000fce0000000f00 */
.L_x_8:
[----:B------:R-:W-:-:S13]  /*0830*/  ISETP.NE.AND P2, PT, R12, RZ, PT ;  /* 0x000000ff0c00720c */ /* 0x000fda0003f45270 */
[----:B------:R-:W-:Y:S05]  /*0840*/  @!P2 BRA `(.L_x_10) ;  /* 0x000000080004a947 */ /* 0x000fea0003800000 */
[----:B------:R-:W-:Y:S01]  /*0850*/  ISETP.NE.AND P2, PT, R13, RZ, PT ;  /* 0x000000ff0d00720c */ /* 0x000fe20003f45270 */
[----:B------:R-:W-:-:S12]  /*0860*/  @!P0 BRA `(.L_x_11) ;  /* 0x0000000000d08947 */ /* 0x000fd80003800000 */
[----:B------:R-:W0:Y:S01]  /*0870*/  LDC.64 R14, c[0x0][0x380] ;  /* 0x0000e000ff0e7b82 */ /* 0x000e220000000a00 */
[C---:B------:R-:W-:Y:S01]  /*0880*/  VIADD R5, R4.reuse, UR18 ;  /* 0x0000001204057c36 */ /* 0x040fe20008000000 */
[----:B------:R-:W1:Y:S06]  /*0890*/  LDCU.128 UR20, c[0x0][0x380] ;  /* 0x00007000ff1477ac */ /* 0x000e6c0008000c00 */
[----:B--2---:R-:W2:Y:S08]  /*08a0*/  LDC.64 R16, c[0x0][0x388] ;  /* 0x0000e200ff107b82 */ /* 0x004eb00000000a00 */
[----:B------:R-:W3:Y:S01]  /*08b0*/  LDC.64 R10, c[0x0][0x390] ;  /* 0x0000e400ff0a7b82 */ /* 0x000ee20000000a00 */
[----:B------:R-:W-:Y:S01]  /*08c0*/  IADD3 R20, P3, PT, R4, UR18, RZ ;  /* 0x0000001204147c10 */ /* 0x000fe2000ff7e0ff */
[----:B------:R-:W4:Y:S01]  /*08d0*/  LDCU.64 UR6, c[0x0][0x390] ;  /* 0x00007200ff0677ac */ /* 0x000f220008000a00 */
[----:B0-----:R-:W-:-:S06]  /*08e0*/  IMAD.WIDE.U32 R14, R5, 0x4, R14 ;  /* 0x00000004050e7825 */ /* 0x001fcc00078e000e */
[----:B------:R-:W5:Y:S01]  /*08f0*/  LDG.E R14, desc[UR16][R14.64] ;  /* 0x000000100e0e7981 */ /* 0x000f62000c1e1900 */
[----:B--2---:R-:W-:-:S06]  /*0900*/  IMAD.WIDE.U32 R16, R5, 0x4, R16 ;  /* 0x0000000405107825 */ /* 0x004fcc00078e0010 */
[----:B------:R-:W5:Y:S01]  /*0910*/  LDG.E R17, desc[UR16][R16.64] ;  /* 0x0000001010117981 */ /* 0x000f62000c1e1900 */
[----:B------:R-:W-:Y:S01]  /*0920*/  IMAD.SHL.U32 R18, R20, 0x4, RZ ;  /* 0x0000000414127824 */ /* 0x000fe200078e00ff */
[----:B------:R-:W-:-:S04]  /*0930*/  IADD3.X R7, PT, PT, RZ, RZ, RZ, P3, !PT ;  /* 0x000000ffff077210 */ /* 0x000fc80001ffe4ff */
[----:B------:R-:W-:Y:S02]  /*0940*/  SHF.L.U64.HI R20, R20, 0x2, R7 ;  /* 0x0000000214147819 */ /* 0x000fe40000010207 */
[C---:B-1----:R-:W-:Y:S02]  /*0950*/  IADD3 R8, P3, PT, R18.reuse, UR20, RZ ;  /* 0x0000001412087c10 */ /* 0x042fe4000ff7e0ff */
[----:B------:R-:W-:Y:S02]  /*0960*/  IADD3 R6, P4, PT, R18, UR22, RZ ;  /* 0x0000001612067c10 */ /* 0x000fe4000ff9e0ff */
[C---:B------:R-:W-:Y:S02]  /*0970*/  IADD3.X R9, PT, PT, R20.reuse, UR21, RZ, P3, !PT ;  /* 0x0000001514097c10 */ /* 0x040fe40009ffe4ff */
[----:B------:R-:W-:Y:S01]  /*0980*/  IADD3.X R7, PT, PT, R20, UR23, RZ, P4, !PT ;  /* 0x0000001714077c10 */ /* 0x000fe2000a7fe4ff */
[----:B-----5:R-:W-:Y:S01]  /*0990*/  FADD R19, R14, R17 ;  /* 0x000000110e137221 */ /* 0x020fe20000000000 */
[----:B---3--:R-:W-:-:S05]  /*09a0*/  IMAD.WIDE.U32 R14, R5, 0x4, R10 ;  /* 0x00000004050e7825 */ /* 0x008fca00078e000a */
[----:B------:R0:W-:Y:S04]  /*09b0*/  STG.E desc[UR16][R14.64], R19 ;  /* 0x000000130e007986 */ /* 0x0001e8000c101910 */
[----:B------:R-:W2:Y:S04]  /*09c0*/  LDG.E R5, desc[UR16][R8.64+0x4] ;  /* 0x0000041008057981 */ /* 0x000ea8000c1e1900 */
[----:B------:R-:W2:Y:S01]  /*09d0*/  LDG.E R16, desc[UR16][R6.64+0x4] ;  /* 0x0000041006107981 */ /* 0x000ea2000c1e1900 */
[----:B----4-:R-:W-:-:S04]  /*09e0*/  IADD3 R10, P3, PT, R18, UR6, RZ ;  /* 0x00000006120a7c10 */ /* 0x010fc8000ff7e0ff */
[----:B------:R-:W-:Y:S01]  /*09f0*/  IADD3.X R11, PT, PT, R20, UR7, RZ, P3, !PT ;  /* 0x00000007140b7c10 */ /* 0x000fe20009ffe4ff */
[----:B--2---:R-:W-:-:S05]  /*0a00*/  FADD R5, R5, R16 ;  /* 0x0000001005057221 */ /* 0x004fca0000000000 */
[----:B------:R1:W-:Y:S04]  /*0a10*/  STG.E desc[UR16][R10.64+0x4], R5 ;  /* 0x000004050a007986 */ /* 0x0003e8000c101910 */
[----:B------:R-:W2:Y:S04]  /*0a20*/  LDG.E R16, desc[UR16][R8.64+0x8] ;  /* 0x0000081008107981 */ /* 0x000ea8000c1e1900 */
[----:B------:R-:W2:Y:S02]  /*0a30*/  LDG.E R17, desc[UR16][R6.64+0x8] ;  /* 0x0000081006117981 */ /* 0x000ea4000c1e1900 */
[----:B--2---:R-:W-:-:S05]  /*0a40*/  FADD R17, R16, R17 ;  /* 0x0000001110117221 */ /* 0x004fca0000000000 */
[----:B------:R2:W-:Y:S04]  /*0a50*/  STG.E desc[UR16][R10.64+0x8], R17 ;  /* 0x000008110a007986 */ /* 0x0005e8000c101910 */
[----:B0-----:R-:W3:Y:S04]  /*0a60*/  LDG.E R14, desc[UR16][R8.64+0xc] ;  /* 0x00000c10080e7981 */ /* 0x001ee8000c1e1900 */
[----:B------:R-:W3:Y:S02]  /*0a70*/  LDG.E R15, desc[UR16][R6.64+0xc] ;  /* 0x00000c10060f7981 */ /* 0x000ee4000c1e1900 */
[----:B---3--:R-:W-:-:S05]  /*0a80*/  FADD R15, R14, R15 ;  /* 0x0000000f0e0f7221 */ /* 0x008fca0000000000 */
[----:B------:R0:W-:Y:S04]  /*0a90*/  STG.E desc[UR16][R10.64+0xc], R15 ;  /* 0x00000c0f0a007986 */ /* 0x0001e8000c101910 */
[----:B------:R-:W3:Y:S04]  /*0aa0*/  LDG.E R14, desc[UR16][R8.64+0x10] ;  /* 0x00001010080e7981 */ /* 0x000ee8000c1e1900 */
[----:B------:R-:W3:Y:S02]  /*0ab0*/  LDG.E R19, desc[UR16][R6.64+0x10] ;  /* 0x0000101006137981 */ /* 0x000ee4000c1e1900 */
[----:B---3--:R-:W-:-:S05]  /*0ac0*/  FADD R19, R14, R19 ;  /* 0x000000130e137221 */ /* 0x008fca0000000000 */
[----:B------:R3:W-:Y:S04]  /*0ad0*/  STG.E desc[UR16][R10.64+0x10], R19 ;  /* 0x000010130a007986 */ /* 0x0007e8000c101910 */
[----:B-1----:R-:W4:Y:S04]  /*0ae0*/  LDG.E R5, desc[UR16][R8.64+0x14] ;  /* 0x0000141008057981 */ /* 0x002f28000c1e1900 */
[----:B------:R-:W4:Y:S02]  /*0af0*/  LDG.E R14, desc[UR16][R6.64+0x14] ;  /* 0x00001410060e7981 */ /* 0x000f24000c1e1900 */
[----:B----4-:R-:W-:-:S05]  /*0b00*/  FADD R5, R5, R14 ;  /* 0x0000000e05057221 */ /* 0x010fca0000000000 */
[----:B------:R3:W-:Y:S04]  /*0b10*/  STG.E desc[UR16][R10.64+0x14], R5 ;  /* 0x000014050a007986 */ /* 0x0007e8000c101910 */
[----:B------:R-:W4:Y:S04]  /*0b20*/  LDG.E R14, desc[UR16][R8.64+0x18] ;  /* 0x00001810080e7981 */ /* 0x000f28000c1e1900 */
[----:B--2---:R-:W4:Y:S02]  /*0b30*/  LDG.E R17, desc[UR16][R6.64+0x18] ;  /* 0x0000181006117981 */ /* 0x004f24000c1e1900 */
[----:B----4-:R-:W-:-:S05]  /*0b40*/  FADD R17, R14, R17 ;  /* 0x000000110e117221 */ /* 0x010fca0000000000 */
[----:B------:R3:W-:Y:S04]  /*0b50*/  STG.E desc[UR16][R10.64+0x18], R17 ;  /* 0x000018110a007986 */ /* 0x0007e8000c101910 */
[----:B------:R-:W2:Y:S04]  /*0b60*/  LDG.E R14, desc[UR16][R8.64+0x1c] ;  /* 0x00001c10080e7981 */ /* 0x000ea8000c1e1900 */
[----:B0-----:R-:W2:Y:S01]  /*0b70*/  LDG.E R15, desc[UR16][R6.64+0x1c] ;  /* 0x00001c10060f7981 */ /* 0x001ea2000c1e1900 */
[----:B------:R-:W-:Y:S01]  /*0b80*/  IADD3 R4, PT, PT, R4, 0x8, RZ ;  /* 0x0000000804047810 */ /* 0x000fe20007ffe0ff */
[----:B--2---:R-:W-:-:S05]  /*0b90*/  FADD R15, R14, R15 ;  /* 0x0000000f0e0f7221 */ /* 0x004fca0000000000 */
[----:B------:R3:W-:Y:S02]  /*0ba0*/  STG.E desc[UR16][R10.64+0x1c], R15 ;  /* 0x00001c0f0a007986 */ /* 0x0007e4000c101910 */
.L_x_11:
[----:B------:R-:W-:Y:S05]  /*0bb0*/  @!P2 BRA `(.L_x_10) ;  /* 0x000000040028a947 */ /* 0x000fea0003800000 */
[----:B------:R-:W-:Y:S01]  /*0bc0*/  ISETP.NE.AND P2, PT, R2, RZ, PT ;  /* 0x000000ff0200720c */ /* 0x000fe20003f45270 */
[----:B------:R-:W-:-:S12]  /*0bd0*/  @!P1 BRA `(.L_x_12) ;  /* 0x0000000000909947 */ /* 0x000fd80003800000 */
[----:B------:R-:W0:Y:S01]  /*0be0*/  LDC.64 R6, c[0x0][0x380] ;  /* 0x0000e000ff067b82 */ /* 0x000e220000000a00 */
[C---:B--23--:R-:W-:Y:S01]  /*0bf0*/  VIADD R19, R4.reuse, UR18 ;  /* 0x0000001204137c36 */ /* 0x04cfe20008000000 */
[----:B------:R-:W1:Y:S06]  /*0c00*/  LDCU.128 UR20, c[0x0][0x380] ;  /* 0x00007000ff1477ac */ /* 0x000e6c0008000c00 */
[----:B------:R-:W2:Y:S08]  /*0c10*/  LDC.64 R8, c[0x0][0x388] ;  /* 0x0000e200ff087b82 */ /* 0x000eb00000000a00 */
[----:B------:R-:W3:Y:S01]  /*0c20*/  LDC.64 R10, c[0x0][0x390] ;  /* 0x0000e400ff0a7b82 */ /* 0x000ee20000000a00 */
[----:B------:R-:W-:Y:S01]  /*0c30*/  IADD3 R5, P3, PT, R4, UR18, RZ ;  /* 0x0000001204057c10 */ /* 0x000fe2000ff7e0ff */
[----:B------:R-:W4:Y:S01]  /*0c40*/  LDCU.64 UR6, c[0x0][0x390] ;  /* 0x00007200ff0677ac */ /* 0x000f220008000a00 */
[----:B0-----:R-:W-:-:S06]  /*0c50*/  IMAD.WIDE.U32 R14, R19, 0x4, R6 ;  /* 0x00000004130e7825 */ /* 0x001fcc00078e0006 */
[----:B------:R-:W5:Y:S01]  /*0c60*/  LDG.E R14, desc[UR16][R14.64] ;  /* 0x000000100e0e7981 */ /* 0x000f62000c1e1900 */
[----:B--2---:R-:W-:-:S06]  /*0c70*/  IMAD.WIDE.U32 R16, R19, 0x4, R8 ;  /* 0x0000000413107825 */ /* 0x004fcc00078e0008 */
[----:B------:R-:W5:Y:S01]  /*0c80*/  LDG.E R17, desc[UR16][R16.64] ;  /* 0x0000001010117981 */ /* 0x000f62000c1e1900 */
[----:B------:R-:W-:Y:S01]  /*0c90*/  IADD3.X R6, PT, PT, RZ, RZ, RZ, P3, !PT ;  /* 0x000000ffff067210 */ /* 0x000fe20001ffe4ff */
[----:B------:R-:W-:-:S03]  /*0ca0*/  IMAD.SHL.U32 R20, R5, 0x4, RZ ;  /* 0x0000000405147824 */ /* 0x000fc600078e00ff */
        /* <DEDUP_REMOVED lines=18> */
[----:B0-----:R-:W2:Y:S04]  /*0dd0*/  LDG.E R5, desc[UR16][R8.64+0xc] ;  /* 0x00000c1008057981 */ /* 0x001ea8000c1e1900 */
[----:B------:R-:W2:Y:S01]  /*0de0*/  LDG.E R14, desc[UR16][R6.64+0xc] ;  /* 0x00000c10060e7981 */ /* 0x000ea2000c1e1900 */
[----:B------:R-:W-:Y:S01]  /*0df0*/  IADD3 R4, PT, PT, R4, 0x4, RZ ;  /* 0x0000000404047810 */ /* 0x000fe20007ffe0ff */
[----:B--2---:R-:W-:-:S05]  /*0e00*/  FADD R5, R5, R14 ;  /* 0x0000000e05057221 */ /* 0x004fca0000000000 */
[----:B------:R1:W-:Y:S02]  /*0e10*/  STG.E desc[UR16][R10.64+0xc], R5 ;  /* 0x00000c050a007986 */ /* 0x0003e4000c101910 */
.L_x_12:
[----:B------:R-:W-:Y:S05]  /*0e20*/  @!P2 BRA `(.L_x_10) ;  /* 0x00000000008ca947 */ /* 0x000fea0003800000 */
[----:B------:R-:W0:Y:S01]  /*0e30*/  LDC.64 R6, c[0x0][0x380] ;  /* 0x0000e000ff067b82 */ /* 0x000e220000000a00 */
[----:B-1-3--:R-:W-:-:S07]  /*0e40*/  VIADD R5, R4, UR18 ;  /* 0x0000001204057c36 */ /* 0x00afce0008000000 */
[----:B--2---:R-:W1:Y:S08]  /*0e50*/  LDC.64 R8, c[0x0][0x388] ;  /* 0x0000e200ff087b82 */ /* 0x004e700000000a00 */
[----:B------:R-:W2:Y:S01]  /*0e60*/  LDC.64 R10, c[0x0][0x390] ;  /* 0x0000e400ff0a7b82 */ /* 0x000ea20000000a00 */
[----:B0-----:R-:W-:-:S06]  /*0e70*/  IMAD.WIDE.U32 R6, R5, 0x4, R6 ;  /* 0x0000000405067825 */ /* 0x001fcc00078e0006 */
[----:B------:R-:W3:Y:S01]  /*0e80*/  LDG.E R6, desc[UR16][R6.64] ;  /* 0x0000001006067981 */ /* 0x000ee2000c1e1900 */
[----:B-1----:R-:W-:-:S06]  /*0e90*/  IMAD.WIDE.U32 R8, R5, 0x4, R8 ;  /* 0x0000000405087825 */ /* 0x002fcc00078e0008 */
[----:B------:R-:W3:Y:S01]  /*0ea0*/  LDG.E R9, desc[UR16][R8.64] ;  /* 0x0000001008097981 */ /* 0x000ee2000c1e1900 */
[----:B------:R-:W-:Y:S01]  /*0eb0*/  ISETP.NE.AND P2, PT, R2, 0x1, PT ;  /* 0x000000010200780c */ /* 0x000fe20003f45270 */
[----:B--2---:R-:W-:-:S04]  /*0ec0*/  IMAD.WIDE.U32 R10, R5, 0x4, R10 ;  /* 0x00000004050a7825 */ /* 0x004fc800078e000a */
[----:B---3--:R-:W-:-:S05]  /*0ed0*/  FADD R5, R6, R9 ;  /* 0x0000000906057221 */ /* 0x008fca0000000000 */
[----:B------:R0:W-:Y:S03]  /*0ee0*/  STG.E desc[UR16][R10.64], R5 ;  /* 0x000000050a007986 */ /* 0x0001e6000c101910 */
[----:B------:R-:W-:Y:S05]  /*0ef0*/  @!P2 BRA `(.L_x_10) ;  /* 0x000000000058a947 */ /* 0x000fea0003800000 */
[----:B------:R-:W1:Y:S01]  /*0f00*/  LDCU.128 UR20, c[0x0][0x380] ;  /* 0x00007000ff1477ac */ /* 0x000e620008000c00 */
[----:B0-----:R-:W-:Y:S01]  /*0f10*/  IADD3 R5, P2, PT, R4, UR18, RZ ;  /* 0x0000001204057c10 */ /* 0x001fe2000ff5e0ff */
[----:B------:R-:W0:Y:S03]  /*0f20*/  LDCU.64 UR6, c[0x0][0x390] ;  /* 0x00007200ff0677ac */ /* 0x000e260008000a00 */
[----:B------:R-:W-:Y:S01]  /*0f30*/  IADD3.X R6, PT, PT, RZ, RZ, RZ, P2, !PT ;  /* 0x000000ffff067210 */ /* 0x000fe200017fe4ff */
[----:B------:R-:W-:-:S03]  /*0f40*/  IMAD.SHL.U32 R4, R5, 0x4, RZ ;  /* 0x0000000405047824 */ /* 0x000fc600078e00ff */
[----:B------:R-:W-:Y:S02]  /*0f50*/  SHF.L.U64.HI R5, R5, 0x2, R6 ;  /* 0x0000000205057819 */ /* 0x000fe40000010206 */
[C---:B-1----:R-:W-:Y:S02]  /*0f60*/  IADD3 R6, P2, PT, R4.reuse, UR20, RZ ;  /* 0x0000001404067c10 */ /* 0x042fe4000ff5e0ff */
[----:B------:R-:W-:Y:S02]  /*0f70*/  IADD3 R8, P3, PT, R4, UR22, RZ ;  /* 0x0000001604087c10 */ /* 0x000fe4000ff7e0ff */
[C---:B------:R-:W-:Y:S02]  /*0f80*/  IADD3.X R7, PT, PT, R5.reuse, UR21, RZ, P2, !PT ;  /* 0x0000001505077c10 */ /* 0x040fe400097fe4ff */
[----:B------:R-:W-:-:S03]  /*0f90*/  IADD3.X R9, PT, PT, R5, UR23, RZ, P3, !PT ;  /* 0x0000001705097c10 */ /* 0x000fc60009ffe4ff */
[----:B------:R-:W2:Y:S04]  /*0fa0*/  LDG.E R10, desc[UR16][R6.64+0x4] ;  /* 0x00000410060a7981 */ /* 0x000ea8000c1e1900 */
[----:B------:R-:W2:Y:S01]  /*0fb0*/  LDG.E R11, desc[UR16][R8.64+0x4] ;  /* 0x00000410080b7981 */ /* 0x000ea2000c1e1900 */
[----:B0-----:R-:W-:-:S04]  /*0fc0*/  IADD3 R4, P2, PT, R4, UR6, RZ ;  /* 0x0000000604047c10 */ /* 0x001fc8000ff5e0ff */
[----:B------:R-:W-:Y:S02]  /*0fd0*/  IADD3.X R5, PT, PT, R5, UR7, RZ, P2, !PT ;  /* 0x0000000705057c10 */ /* 0x000fe400097fe4ff */
[----:B------:R-:W-:Y:S01]  /*0fe0*/  ISETP.NE.AND P2, PT, R2, 0x2, PT ;  /* 0x000000020200780c */ /* 0x000fe20003f45270 */
[----:B--2---:R-:W-:-:S05]  /*0ff0*/  FADD R11, R10, R11 ;  /* 0x0000000b0a0b7221 */ /* 0x004fca0000000000 */
[----:B------:R4:W-:Y:S07]  /*1000*/  STG.E desc[UR16][R4.64+0x4], R11 ;  /* 0x0000040b04007986 */ /* 0x0009ee000c101910 */
[----:B------:R-:W-:Y:S05]  /*1010*/  @!P2 BRA `(.L_x_10) ;  /* 0x000000000010a947 */ /* 0x000fea0003800000 */
[----:B------:R-:W4:Y:S04]  /*1020*/  LDG.E R6, desc[UR16][R6.64+0x8] ;  /* 0x0000081006067981 */ /* 0x000f28000c1e1900 */
[----:B------:R-:W4:Y:S02]  /*1030*/  LDG.E R9, desc[UR16][R8.64+0x8] ;  /* 0x0000081008097981 */ /* 0x000f24000c1e1900 */
[----:B----4-:R-:W-:-:S05]  /*1040*/  FADD R11, R6, R9 ;  /* 0x00000009060b7221 */ /* 0x010fca0000000000 */
[----:B------:R0:W-:Y:S02]  /*1050*/  STG.E desc[UR16][R4.64+0x8], R11 ;  /* 0x0000080b04007986 */ /* 0x0001e4000c101910 */
.L_x_10:
[----:B------:R-:W-:Y:S05]  /*1060*/  BRA.U UP0, `(.L_x_13) ;  /* 0xfffffff1004c7547 */ /* 0x000fea000b83ffff */
[----:B------:R-:W-:Y:S05]  /*1070*/  EXIT ;  /* 0x000000000000794d */ /* 0x000fea0003800000 */
.L_x_14:
        /* <DEDUP_REMOVED lines=16> */
.L_x_17:


//--------------------- .nv.shared.reserved.0     --------------------------
	.section	.nv.shared.reserved.0,"aw",@nobits
	.weak		__nv_reservedSMEM_offset_0_alias
	.size		__nv_reservedSMEM_offset_0_alias, 0, 64
	.other		__nv_reservedSMEM_offset_0_alias,@"STO_CUDA_RESERVED_SHARED STV_DEFAULT"
__nv_reservedSMEM_offset_0_alias:
	.zero		0
	.zero		64


//--------------------- .nv.constant0._Z22matrix_add_grid_blocksPfS_S_i --------------------------
	.section	.nv.constant0._Z22matrix_add_grid_blocksPfS_S_i,"a",@progbits
	.sectionflags	@""
	.align	4
.nv.constant0._Z22matrix_add_grid_blocksPfS_S_i:
	.zero		924


//--------------------- .nv.constant0._Z23matrix_add_thread_blockPfS_S_i --------------------------
	.section	.nv.constant0._Z23matrix_add_thread_blockPfS_S_i,"a",@progbits
	.sectionflags	@""
	.align	4
.nv.constant0._Z23matrix_add_thread_blockPfS_S_i:
	.zero		924


//--------------------- .nv.constant0._Z24matrix_add_single_threadPfS_S_i --------------------------
	.section	.nv.constant0._Z24matrix_add_single_threadPfS_S_i,"a",@progbits
	.sectionflags	@""
	.align	4
.nv.constant0._Z24matrix_add_single_threadPfS_S_i:
	.zero		924


//--------------------- SYMBOLS --------------------------

	.type		.nv.reservedSmem.offset0,@object
	.size		.nv.reservedSmem.offset0,0x4
